//
// Generated by NVIDIA NVVM Compiler
//
// Compiler Build ID: CL-36424714
// Cuda compilation tools, release 13.0, V13.0.88
// Based on NVVM 20.0.0
//

.version 9.0
.target sm_100
.address_size 64

	// .globl	_Z13cudaMatrixAddPfS_S_ii
.extern .shared .align 16 .b8 temp[];

.visible .entry _Z13cudaMatrixAddPfS_S_ii(
	.param .u64 .ptr .align 1 _Z13cudaMatrixAddPfS_S_ii_param_0,
	.param .u64 .ptr .align 1 _Z13cudaMatrixAddPfS_S_ii_param_1,
	.param .u64 .ptr .align 1 _Z13cudaMatrixAddPfS_S_ii_param_2,
	.param .u32 _Z13cudaMatrixAddPfS_S_ii_param_3,
	.param .u32 _Z13cudaMatrixAddPfS_S_ii_param_4
)
{
	.reg .pred 	%p<4>;
	.reg .b32 	%r<12>;
	.reg .b32 	%f<4>;
	.reg .b64 	%rd<11>;

	ld.param.u64 	%rd1, [_Z13cudaMatrixAddPfS_S_ii_param_0];
	ld.param.u64 	%rd2, [_Z13cudaMatrixAddPfS_S_ii_param_1];
	ld.param.u64 	%rd3, [_Z13cudaMatrixAddPfS_S_ii_param_2];
	ld.param.u32 	%r4, [_Z13cudaMatrixAddPfS_S_ii_param_3];
	ld.param.u32 	%r3, [_Z13cudaMatrixAddPfS_S_ii_param_4];
	mov.u32 	%r5, %ctaid.y;
	mov.u32 	%r6, %ntid.y;
	mov.u32 	%r7, %tid.y;
	mad.lo.s32 	%r1, %r5, %r6, %r7;
	mov.u32 	%r8, %ctaid.x;
	mov.u32 	%r9, %ntid.x;
	mov.u32 	%r10, %tid.x;
	mad.lo.s32 	%r2, %r8, %r9, %r10;
	setp.ge.s32 	%p1, %r1, %r4;
	setp.ge.s32 	%p2, %r2, %r3;
	or.pred  	%p3, %p1, %p2;
	@%p3 bra 	$L__BB0_2;
	cvta.to.global.u64 	%rd4, %rd1;
	cvta.to.global.u64 	%rd5, %rd2;
	cvta.to.global.u64 	%rd6, %rd3;
	mad.lo.s32 	%r11, %r3, %r1, %r2;
	mul.wide.s32 	%rd7, %r11, 4;
	add.s64 	%rd8, %rd4, %rd7;
	ld.global.f32 	%f1, [%rd8];
	add.s64 	%rd9, %rd5, %rd7;
	ld.global.f32 	%f2, [%rd9];
	add.f32 	%f3, %f1, %f2;
	add.s64 	%rd10, %rd6, %rd7;
	st.global.f32 	[%rd10], %f3;
$L__BB0_2:
	ret;

}
	// .globl	_Z14cudaMatrixMultPfS_S_i
.visible .entry _Z14cudaMatrixMultPfS_S_i(
	.param .u64 .ptr .align 1 _Z14cudaMatrixMultPfS_S_i_param_0,
	.param .u64 .ptr .align 1 _Z14cudaMatrixMultPfS_S_i_param_1,
	.param .u64 .ptr .align 1 _Z14cudaMatrixMultPfS_S_i_param_2,
	.param .u32 _Z14cudaMatrixMultPfS_S_i_param_3
)
{
	.reg .pred 	%p<10>;
	.reg .b32 	%r<40>;
	.reg .b32 	%f<67>;
	.reg .b64 	%rd<67>;

	ld.param.u64 	%rd14, [_Z14cudaMatrixMultPfS_S_i_param_0];
	ld.param.u64 	%rd15, [_Z14cudaMatrixMultPfS_S_i_param_1];
	ld.param.u32 	%r18, [_Z14cudaMatrixMultPfS_S_i_param_3];
	cvta.to.global.u64 	%rd1, %rd15;
	cvta.to.global.u64 	%rd2, %rd14;
	mov.u32 	%r19, %ctaid.y;
	mov.u32 	%r20, %ntid.y;
	mov.u32 	%r21, %tid.y;
	mad.lo.s32 	%r1, %r19, %r20, %r21;
	mov.u32 	%r22, %ctaid.x;
	mov.u32 	%r23, %ntid.x;
	mov.u32 	%r24, %tid.x;
	mad.lo.s32 	%r2, %r22, %r23, %r24;
	max.s32 	%r25, %r1, %r2;
	setp.ge.s32 	%p1, %r25, %r18;
	@%p1 bra 	$L__BB1_13;
	mul.lo.s32 	%r3, %r18, %r1;
	and.b32  	%r4, %r18, 7;
	setp.lt.u32 	%p2, %r18, 8;
	mov.f32 	%f66, 0f00000000;
	mov.b32 	%r38, 0;
	@%p2 bra 	$L__BB1_4;
	and.b32  	%r38, %r18, 2147483640;
	neg.s32 	%r36, %r38;
	mul.wide.s32 	%rd16, %r18, 4;
	add.s64 	%rd3, %rd1, %rd16;
	shl.b32 	%r7, %r18, 3;
	mul.wide.s32 	%rd17, %r18, 8;
	add.s64 	%rd4, %rd1, %rd17;
	mul.wide.s32 	%rd18, %r18, 12;
	add.s64 	%rd5, %rd1, %rd18;
	mul.wide.s32 	%rd19, %r18, 16;
	add.s64 	%rd6, %rd1, %rd19;
	mul.wide.s32 	%rd20, %r18, 20;
	add.s64 	%rd7, %rd1, %rd20;
	mul.wide.s32 	%rd21, %r18, 24;
	add.s64 	%rd8, %rd1, %rd21;
	mul.wide.s32 	%rd22, %r18, 28;
	add.s64 	%rd9, %rd1, %rd22;
	mul.wide.u32 	%rd23, %r3, 4;
	add.s64 	%rd24, %rd23, %rd2;
	add.s64 	%rd66, %rd24, 16;
	mov.f32 	%f66, 0f00000000;
	mov.u32 	%r35, %r2;
$L__BB1_3:
	.pragma "nounroll";
	mul.wide.s32 	%rd25, %r35, 4;
	add.s64 	%rd26, %rd3, %rd25;
	add.s64 	%rd27, %rd4, %rd25;
	add.s64 	%rd28, %rd5, %rd25;
	add.s64 	%rd29, %rd6, %rd25;
	add.s64 	%rd30, %rd7, %rd25;
	add.s64 	%rd31, %rd8, %rd25;
	add.s64 	%rd32, %rd9, %rd25;
	add.s64 	%rd33, %rd1, %rd25;
	ld.global.f32 	%f16, [%rd66+-16];
	ld.global.f32 	%f17, [%rd33];
	fma.rn.f32 	%f18, %f16, %f17, %f66;
	ld.global.f32 	%f19, [%rd66+-12];
	ld.global.f32 	%f20, [%rd26];
	fma.rn.f32 	%f21, %f19, %f20, %f18;
	ld.global.f32 	%f22, [%rd66+-8];
	ld.global.f32 	%f23, [%rd27];
	fma.rn.f32 	%f24, %f22, %f23, %f21;
	ld.global.f32 	%f25, [%rd66+-4];
	ld.global.f32 	%f26, [%rd28];
	fma.rn.f32 	%f27, %f25, %f26, %f24;
	ld.global.f32 	%f28, [%rd66];
	ld.global.f32 	%f29, [%rd29];
	fma.rn.f32 	%f30, %f28, %f29, %f27;
	ld.global.f32 	%f31, [%rd66+4];
	ld.global.f32 	%f32, [%rd30];
	fma.rn.f32 	%f33, %f31, %f32, %f30;
	ld.global.f32 	%f34, [%rd66+8];
	ld.global.f32 	%f35, [%rd31];
	fma.rn.f32 	%f36, %f34, %f35, %f33;
	ld.global.f32 	%f37, [%rd66+12];
	ld.global.f32 	%f38, [%rd32];
	fma.rn.f32 	%f66, %f37, %f38, %f36;
	add.s32 	%r36, %r36, 8;
	add.s32 	%r35, %r35, %r7;
	add.s64 	%rd66, %rd66, 32;
	setp.ne.s32 	%p3, %r36, 0;
	@%p3 bra 	$L__BB1_3;
$L__BB1_4:
	setp.eq.s32 	%p4, %r4, 0;
	@%p4 bra 	$L__BB1_12;
	and.b32  	%r13, %r18, 3;
	setp.lt.u32 	%p5, %r4, 4;
	@%p5 bra 	$L__BB1_7;
	add.s32 	%r27, %r38, %r3;
	mul.wide.u32 	%rd34, %r27, 4;
	add.s64 	%rd35, %rd2, %rd34;
	ld.global.f32 	%f40, [%rd35];
	mad.lo.s32 	%r28, %r38, %r18, %r2;
	mul.wide.s32 	%rd36, %r28, 4;
	add.s64 	%rd37, %rd1, %rd36;
	ld.global.f32 	%f41, [%rd37];
	fma.rn.f32 	%f42, %f40, %f41, %f66;
	cvt.u64.u32 	%rd38, %r3;
	cvt.u64.u32 	%rd39, %r38;
	add.s64 	%rd40, %rd39, %rd38;
	shl.b64 	%rd41, %rd40, 2;
	add.s64 	%rd42, %rd2, %rd41;
	ld.global.f32 	%f43, [%rd42+4];
	mul.wide.s32 	%rd43, %r18, 4;
	add.s64 	%rd44, %rd37, %rd43;
	ld.global.f32 	%f44, [%rd44];
	fma.rn.f32 	%f45, %f43, %f44, %f42;
	ld.global.f32 	%f46, [%rd42+8];
	add.s64 	%rd45, %rd44, %rd43;
	ld.global.f32 	%f47, [%rd45];
	fma.rn.f32 	%f48, %f46, %f47, %f45;
	ld.global.f32 	%f49, [%rd42+12];
	add.s64 	%rd46, %rd45, %rd43;
	ld.global.f32 	%f50, [%rd46];
	fma.rn.f32 	%f66, %f49, %f50, %f48;
	add.s32 	%r38, %r38, 4;
$L__BB1_7:
	setp.eq.s32 	%p6, %r13, 0;
	@%p6 bra 	$L__BB1_12;
	setp.eq.s32 	%p7, %r13, 1;
	@%p7 bra 	$L__BB1_10;
	add.s32 	%r29, %r38, %r3;
	mul.wide.u32 	%rd47, %r29, 4;
	add.s64 	%rd48, %rd2, %rd47;
	ld.global.f32 	%f52, [%rd48];
	mad.lo.s32 	%r30, %r38, %r18, %r2;
	mul.wide.s32 	%rd49, %r30, 4;
	add.s64 	%rd50, %rd1, %rd49;
	ld.global.f32 	%f53, [%rd50];
	fma.rn.f32 	%f54, %f52, %f53, %f66;
	cvt.u64.u32 	%rd51, %r3;
	cvt.u64.u32 	%rd52, %r38;
	add.s64 	%rd53, %rd52, %rd51;
	shl.b64 	%rd54, %rd53, 2;
	add.s64 	%rd55, %rd2, %rd54;
	ld.global.f32 	%f55, [%rd55+4];
	mul.wide.s32 	%rd56, %r18, 4;
	add.s64 	%rd57, %rd50, %rd56;
	ld.global.f32 	%f56, [%rd57];
	fma.rn.f32 	%f66, %f55, %f56, %f54;
	add.s32 	%r38, %r38, 2;
$L__BB1_10:
	and.b32  	%r31, %r18, 1;
	setp.eq.b32 	%p8, %r31, 1;
	not.pred 	%p9, %p8;
	@%p9 bra 	$L__BB1_12;
	add.s32 	%r32, %r38, %r3;
	mul.wide.u32 	%rd58, %r32, 4;
	add.s64 	%rd59, %rd2, %rd58;
	ld.global.f32 	%f57, [%rd59];
	mad.lo.s32 	%r33, %r38, %r18, %r2;
	mul.wide.s32 	%rd60, %r33, 4;
	add.s64 	%rd61, %rd1, %rd60;
	ld.global.f32 	%f58, [%rd61];
	fma.rn.f32 	%f66, %f57, %f58, %f66;
$L__BB1_12:
	ld.param.u64 	%rd65, [_Z14cudaMatrixMultPfS_S_i_param_2];
	add.s32 	%r34, %r3, %r2;
	cvta.to.global.u64 	%rd62, %rd65;
	mul.wide.s32 	%rd63, %r34, 4;
	add.s64 	%rd64, %rd62, %rd63;
	st.global.f32 	[%rd64], %f66;
$L__BB1_13:
	ret;

}
	// .globl	_Z17cudaConvolution2DPfS_S_iiii
.visible .entry _Z17cudaConvolution2DPfS_S_iiii(
	.param .u64 .ptr .align 1 _Z17cudaConvolution2DPfS_S_iiii_param_0,
	.param .u64 .ptr .align 1 _Z17cudaConvolution2DPfS_S_iiii_param_1,
	.param .u64 .ptr .align 1 _Z17cudaConvolution2DPfS_S_iiii_param_2,
	.param .u32 _Z17cudaConvolution2DPfS_S_iiii_param_3,
	.param .u32 _Z17cudaConvolution2DPfS_S_iiii_param_4,
	.param .u32 _Z17cudaConvolution2DPfS_S_iiii_param_5,
	.param .u32 _Z17cudaConvolution2DPfS_S_iiii_param_6
)
{
	.reg .pred 	%p<19>;
	.reg .b32 	%r<58>;
	.reg .b32 	%f<134>;
	.reg .b64 	%rd<26>;

	ld.param.u64 	%rd6, [_Z17cudaConvolution2DPfS_S_iiii_param_0];
	ld.param.u64 	%rd7, [_Z17cudaConvolution2DPfS_S_iiii_param_2];
	ld.param.u32 	%r25, [_Z17cudaConvolution2DPfS_S_iiii_param_3];
	ld.param.u32 	%r26, [_Z17cudaConvolution2DPfS_S_iiii_param_4];
	ld.param.u32 	%r28, [_Z17cudaConvolution2DPfS_S_iiii_param_5];
	ld.param.u32 	%r29, [_Z17cudaConvolution2DPfS_S_iiii_param_6];
	cvta.to.global.u64 	%rd1, %rd7;
	cvta.to.global.u64 	%rd2, %rd6;
	mov.u32 	%r1, %ctaid.z;
	mov.u32 	%r30, %ctaid.y;
	mov.u32 	%r31, %ntid.y;
	mov.u32 	%r32, %tid.y;
	mad.lo.s32 	%r33, %r30, %r31, %r32;
	mov.u32 	%r34, %ctaid.x;
	mov.u32 	%r35, %ntid.x;
	mov.u32 	%r36, %tid.x;
	mad.lo.s32 	%r3, %r34, %r35, %r36;
	setp.ge.s32 	%p1, %r1, %r29;
	setp.ge.s32 	%p2, %r33, %r28;
	or.pred  	%p3, %p1, %p2;
	setp.ge.s32 	%p4, %r3, %r28;
	or.pred  	%p5, %p4, %p3;
	@%p5 bra 	$L__BB2_18;
	setp.lt.s32 	%p6, %r26, 1;
	mov.f32 	%f132, 0f00000000;
	@%p6 bra 	$L__BB2_17;
	mul.lo.s32 	%r4, %r26, %r1;
	and.b32  	%r5, %r26, 15;
	and.b32  	%r6, %r26, 7;
	and.b32  	%r7, %r26, 2147483632;
	and.b32  	%r8, %r26, 3;
	neg.s32 	%r9, %r7;
	mov.f32 	%f132, 0f00000000;
	mov.b32 	%r51, 0;
$L__BB2_3:
	setp.lt.u32 	%p7, %r26, 16;
	add.s32 	%r39, %r51, %r33;
	mad.lo.s32 	%r11, %r39, %r25, %r3;
	add.s32 	%r40, %r51, %r4;
	mul.lo.s32 	%r12, %r40, %r26;
	mov.b32 	%r56, 0;
	@%p7 bra 	$L__BB2_6;
	mov.u32 	%r52, %r12;
	mov.u32 	%r53, %r11;
	mov.u32 	%r54, %r9;
$L__BB2_5:
	.pragma "nounroll";
	mul.wide.s32 	%rd8, %r53, 4;
	add.s64 	%rd9, %rd2, %rd8;
	mul.wide.s32 	%rd10, %r52, 4;
	add.s64 	%rd11, %rd1, %rd10;
	ld.global.f32 	%f20, [%rd9];
	ld.global.f32 	%f21, [%rd11];
	fma.rn.f32 	%f22, %f20, %f21, %f132;
	ld.global.f32 	%f23, [%rd9+4];
	ld.global.f32 	%f24, [%rd11+4];
	fma.rn.f32 	%f25, %f23, %f24, %f22;
	ld.global.f32 	%f26, [%rd9+8];
	ld.global.f32 	%f27, [%rd11+8];
	fma.rn.f32 	%f28, %f26, %f27, %f25;
	ld.global.f32 	%f29, [%rd9+12];
	ld.global.f32 	%f30, [%rd11+12];
	fma.rn.f32 	%f31, %f29, %f30, %f28;
	ld.global.f32 	%f32, [%rd9+16];
	ld.global.f32 	%f33, [%rd11+16];
	fma.rn.f32 	%f34, %f32, %f33, %f31;
	ld.global.f32 	%f35, [%rd9+20];
	ld.global.f32 	%f36, [%rd11+20];
	fma.rn.f32 	%f37, %f35, %f36, %f34;
	ld.global.f32 	%f38, [%rd9+24];
	ld.global.f32 	%f39, [%rd11+24];
	fma.rn.f32 	%f40, %f38, %f39, %f37;
	ld.global.f32 	%f41, [%rd9+28];
	ld.global.f32 	%f42, [%rd11+28];
	fma.rn.f32 	%f43, %f41, %f42, %f40;
	ld.global.f32 	%f44, [%rd9+32];
	ld.global.f32 	%f45, [%rd11+32];
	fma.rn.f32 	%f46, %f44, %f45, %f43;
	ld.global.f32 	%f47, [%rd9+36];
	ld.global.f32 	%f48, [%rd11+36];
	fma.rn.f32 	%f49, %f47, %f48, %f46;
	ld.global.f32 	%f50, [%rd9+40];
	ld.global.f32 	%f51, [%rd11+40];
	fma.rn.f32 	%f52, %f50, %f51, %f49;
	ld.global.f32 	%f53, [%rd9+44];
	ld.global.f32 	%f54, [%rd11+44];
	fma.rn.f32 	%f55, %f53, %f54, %f52;
	ld.global.f32 	%f56, [%rd9+48];
	ld.global.f32 	%f57, [%rd11+48];
	fma.rn.f32 	%f58, %f56, %f57, %f55;
	ld.global.f32 	%f59, [%rd9+52];
	ld.global.f32 	%f60, [%rd11+52];
	fma.rn.f32 	%f61, %f59, %f60, %f58;
	ld.global.f32 	%f62, [%rd9+56];
	ld.global.f32 	%f63, [%rd11+56];
	fma.rn.f32 	%f64, %f62, %f63, %f61;
	ld.global.f32 	%f65, [%rd9+60];
	ld.global.f32 	%f66, [%rd11+60];
	fma.rn.f32 	%f132, %f65, %f66, %f64;
	add.s32 	%r54, %r54, 16;
	add.s32 	%r53, %r53, 16;
	add.s32 	%r52, %r52, 16;
	setp.ne.s32 	%p8, %r54, 0;
	mov.u32 	%r56, %r7;
	@%p8 bra 	$L__BB2_5;
$L__BB2_6:
	setp.eq.s32 	%p9, %r5, 0;
	@%p9 bra 	$L__BB2_16;
	add.s32 	%r41, %r5, -1;
	setp.lt.u32 	%p10, %r41, 7;
	@%p10 bra 	$L__BB2_9;
	add.s32 	%r42, %r11, %r56;
	mul.wide.s32 	%rd12, %r42, 4;
	add.s64 	%rd13, %rd2, %rd12;
	ld.global.f32 	%f68, [%rd13];
	add.s32 	%r43, %r56, %r12;
	mul.wide.s32 	%rd14, %r43, 4;
	add.s64 	%rd15, %rd1, %rd14;
	ld.global.f32 	%f69, [%rd15];
	fma.rn.f32 	%f70, %f68, %f69, %f132;
	ld.global.f32 	%f71, [%rd13+4];
	ld.global.f32 	%f72, [%rd15+4];
	fma.rn.f32 	%f73, %f71, %f72, %f70;
	ld.global.f32 	%f74, [%rd13+8];
	ld.global.f32 	%f75, [%rd15+8];
	fma.rn.f32 	%f76, %f74, %f75, %f73;
	ld.global.f32 	%f77, [%rd13+12];
	ld.global.f32 	%f78, [%rd15+12];
	fma.rn.f32 	%f79, %f77, %f78, %f76;
	ld.global.f32 	%f80, [%rd13+16];
	ld.global.f32 	%f81, [%rd15+16];
	fma.rn.f32 	%f82, %f80, %f81, %f79;
	ld.global.f32 	%f83, [%rd13+20];
	ld.global.f32 	%f84, [%rd15+20];
	fma.rn.f32 	%f85, %f83, %f84, %f82;
	ld.global.f32 	%f86, [%rd13+24];
	ld.global.f32 	%f87, [%rd15+24];
	fma.rn.f32 	%f88, %f86, %f87, %f85;
	ld.global.f32 	%f89, [%rd13+28];
	ld.global.f32 	%f90, [%rd15+28];
	fma.rn.f32 	%f132, %f89, %f90, %f88;
	add.s32 	%r56, %r56, 8;
$L__BB2_9:
	setp.eq.s32 	%p11, %r6, 0;
	@%p11 bra 	$L__BB2_16;
	add.s32 	%r44, %r6, -1;
	setp.lt.u32 	%p12, %r44, 3;
	@%p12 bra 	$L__BB2_12;
	add.s32 	%r45, %r11, %r56;
	mul.wide.s32 	%rd16, %r45, 4;
	add.s64 	%rd17, %rd2, %rd16;
	ld.global.f32 	%f92, [%rd17];
	add.s32 	%r46, %r56, %r12;
	mul.wide.s32 	%rd18, %r46, 4;
	add.s64 	%rd19, %rd1, %rd18;
	ld.global.f32 	%f93, [%rd19];
	fma.rn.f32 	%f94, %f92, %f93, %f132;
	ld.global.f32 	%f95, [%rd17+4];
	ld.global.f32 	%f96, [%rd19+4];
	fma.rn.f32 	%f97, %f95, %f96, %f94;
	ld.global.f32 	%f98, [%rd17+8];
	ld.global.f32 	%f99, [%rd19+8];
	fma.rn.f32 	%f100, %f98, %f99, %f97;
	ld.global.f32 	%f101, [%rd17+12];
	ld.global.f32 	%f102, [%rd19+12];
	fma.rn.f32 	%f132, %f101, %f102, %f100;
	add.s32 	%r56, %r56, 4;
$L__BB2_12:
	setp.eq.s32 	%p13, %r8, 0;
	@%p13 bra 	$L__BB2_16;
	setp.eq.s32 	%p14, %r8, 1;
	add.s32 	%r47, %r11, %r56;
	mul.wide.s32 	%rd20, %r47, 4;
	add.s64 	%rd3, %rd2, %rd20;
	ld.global.f32 	%f103, [%rd3];
	add.s32 	%r48, %r56, %r12;
	mul.wide.s32 	%rd21, %r48, 4;
	add.s64 	%rd4, %rd1, %rd21;
	ld.global.f32 	%f104, [%rd4];
	fma.rn.f32 	%f132, %f103, %f104, %f132;
	@%p14 bra 	$L__BB2_16;
	setp.eq.s32 	%p15, %r8, 2;
	ld.global.f32 	%f105, [%rd3+4];
	ld.global.f32 	%f106, [%rd4+4];
	fma.rn.f32 	%f132, %f105, %f106, %f132;
	@%p15 bra 	$L__BB2_16;
	ld.global.f32 	%f107, [%rd3+8];
	ld.global.f32 	%f108, [%rd4+8];
	fma.rn.f32 	%f132, %f107, %f108, %f132;
$L__BB2_16:
	add.s32 	%r51, %r51, 1;
	setp.ne.s32 	%p16, %r51, %r26;
	@%p16 bra 	$L__BB2_3;
$L__BB2_17:
	ld.param.u64 	%rd25, [_Z17cudaConvolution2DPfS_S_iiii_param_1];
	abs.f32 	%f109, %f132;
	mul.f32 	%f110, %f109, 0f4038AA3B;
	ex2.approx.ftz.f32 	%f111, %f110;
	add.f32 	%f112, %f111, 0f3F800000;
	rcp.approx.ftz.f32 	%f113, %f112;
	fma.rn.f32 	%f114, %f113, 0fC0000000, 0f3F800000;
	setp.ge.f32 	%p17, %f109, 0f41102CB4;
	selp.f32 	%f115, 0f3F800000, %f114, %p17;
	copysign.f32 	%f116, %f132, %f115;
	mul.f32 	%f117, %f132, %f132;
	fma.rn.f32 	%f118, %f117, 0f3C80F082, 0fBD563CAE;
	fma.rn.f32 	%f119, %f118, %f117, 0f3E085941;
	fma.rn.f32 	%f120, %f119, %f117, 0fBEAAA9ED;
	fma.rn.f32 	%f121, %f120, %f117, 0f00000000;
	fma.rn.f32 	%f122, %f121, %f132, %f132;
	setp.ge.f32 	%p18, %f109, 0f3F19999A;
	selp.f32 	%f123, %f116, %f122, %p18;
	mad.lo.s32 	%r49, %r28, %r1, %r33;
	mad.lo.s32 	%r50, %r49, %r28, %r3;
	cvta.to.global.u64 	%rd22, %rd25;
	mul.wide.s32 	%rd23, %r50, 4;
	add.s64 	%rd24, %rd22, %rd23;
	st.global.f32 	[%rd24], %f123;
$L__BB2_18:
	ret;

}
	// .globl	_Z7softmaxPfS_i
.visible .entry _Z7softmaxPfS_i(
	.param .u64 .ptr .align 1 _Z7softmaxPfS_i_param_0,
	.param .u64 .ptr .align 1 _Z7softmaxPfS_i_param_1,
	.param .u32 _Z7softmaxPfS_i_param_2
)
{
	.reg .pred 	%p<10>;
	.reg .b32 	%r<47>;
	.reg .b32 	%f<97>;
	.reg .b64 	%rd<9>;

	ld.param.u64 	%rd1, [_Z7softmaxPfS_i_param_0];
	ld.param.u64 	%rd2, [_Z7softmaxPfS_i_param_1];
	ld.param.u32 	%r23, [_Z7softmaxPfS_i_param_2];
	mov.u32 	%r1, %tid.x;
	setp.ge.s32 	%p1, %r1, %r23;
	@%p1 bra 	$L__BB3_14;
	cvta.to.global.u64 	%rd3, %rd1;
	mul.wide.u32 	%rd4, %r1, 4;
	add.s64 	%rd5, %rd3, %rd4;
	ld.global.f32 	%f16, [%rd5];
	fma.rn.f32 	%f17, %f16, 0f3BBB989D, 0f3F000000;
	cvt.sat.f32.f32 	%f18, %f17;
	mov.f32 	%f19, 0f4B400001;
	mov.f32 	%f20, 0f437C0000;
	fma.rm.f32 	%f21, %f18, %f20, %f19;
	add.f32 	%f22, %f21, 0fCB40007F;
	neg.f32 	%f23, %f22;
	fma.rn.f32 	%f24, %f16, 0f3FB8AA3B, %f23;
	fma.rn.f32 	%f25, %f16, 0f32A57060, %f24;
	mov.b32 	%r25, %f21;
	shl.b32 	%r26, %r25, 23;
	mov.b32 	%f26, %r26;
	ex2.approx.ftz.f32 	%f27, %f25;
	mul.f32 	%f28, %f27, %f26;
	shl.b32 	%r27, %r1, 2;
	mov.u32 	%r28, temp;
	add.s32 	%r2, %r28, %r27;
	st.shared.f32 	[%r2], %f28;
	bar.sync 	0;
	add.s32 	%r29, %r23, -1;
	and.b32  	%r3, %r23, 15;
	setp.lt.u32 	%p2, %r29, 15;
	mov.f32 	%f96, 0f00000000;
	mov.b32 	%r43, 0;
	@%p2 bra 	$L__BB3_4;
	and.b32  	%r43, %r23, -16;
	add.s32 	%r40, %r28, 32;
	neg.s32 	%r41, %r43;
	mov.f32 	%f96, 0f00000000;
$L__BB3_3:
	.pragma "nounroll";
	ld.shared.v4.f32 	{%f30, %f31, %f32, %f33}, [%r40+-32];
	add.f32 	%f34, %f96, %f30;
	add.f32 	%f35, %f34, %f31;
	add.f32 	%f36, %f35, %f32;
	add.f32 	%f37, %f36, %f33;
	ld.shared.v4.f32 	{%f38, %f39, %f40, %f41}, [%r40+-16];
	add.f32 	%f42, %f37, %f38;
	add.f32 	%f43, %f42, %f39;
	add.f32 	%f44, %f43, %f40;
	add.f32 	%f45, %f44, %f41;
	ld.shared.v4.f32 	{%f46, %f47, %f48, %f49}, [%r40];
	add.f32 	%f50, %f45, %f46;
	add.f32 	%f51, %f50, %f47;
	add.f32 	%f52, %f51, %f48;
	add.f32 	%f53, %f52, %f49;
	ld.shared.v4.f32 	{%f54, %f55, %f56, %f57}, [%r40+16];
	add.f32 	%f58, %f53, %f54;
	add.f32 	%f59, %f58, %f55;
	add.f32 	%f60, %f59, %f56;
	add.f32 	%f96, %f60, %f57;
	add.s32 	%r41, %r41, 16;
	add.s32 	%r40, %r40, 64;
	setp.ne.s32 	%p3, %r41, 0;
	@%p3 bra 	$L__BB3_3;
$L__BB3_4:
	setp.eq.s32 	%p4, %r3, 0;
	@%p4 bra 	$L__BB3_13;
	and.b32  	%r11, %r23, 7;
	setp.lt.u32 	%p5, %r3, 8;
	@%p5 bra 	$L__BB3_7;
	shl.b32 	%r32, %r43, 2;
	add.s32 	%r34, %r28, %r32;
	ld.shared.f32 	%f62, [%r34];
	add.f32 	%f63, %f96, %f62;
	ld.shared.f32 	%f64, [%r34+4];
	add.f32 	%f65, %f63, %f64;
	ld.shared.f32 	%f66, [%r34+8];
	add.f32 	%f67, %f65, %f66;
	ld.shared.f32 	%f68, [%r34+12];
	add.f32 	%f69, %f67, %f68;
	ld.shared.f32 	%f70, [%r34+16];
	add.f32 	%f71, %f69, %f70;
	ld.shared.f32 	%f72, [%r34+20];
	add.f32 	%f73, %f71, %f72;
	ld.shared.f32 	%f74, [%r34+24];
	add.f32 	%f75, %f73, %f74;
	ld.shared.f32 	%f76, [%r34+28];
	add.f32 	%f96, %f75, %f76;
	add.s32 	%r43, %r43, 8;
$L__BB3_7:
	setp.eq.s32 	%p6, %r11, 0;
	@%p6 bra 	$L__BB3_13;
	and.b32  	%r14, %r23, 3;
	setp.lt.u32 	%p7, %r11, 4;
	@%p7 bra 	$L__BB3_10;
	shl.b32 	%r35, %r43, 2;
	add.s32 	%r37, %r28, %r35;
	ld.shared.f32 	%f78, [%r37];
	add.f32 	%f79, %f96, %f78;
	ld.shared.f32 	%f80, [%r37+4];
	add.f32 	%f81, %f79, %f80;
	ld.shared.f32 	%f82, [%r37+8];
	add.f32 	%f83, %f81, %f82;
	ld.shared.f32 	%f84, [%r37+12];
	add.f32 	%f96, %f83, %f84;
	add.s32 	%r43, %r43, 4;
$L__BB3_10:
	setp.eq.s32 	%p8, %r14, 0;
	@%p8 bra 	$L__BB3_13;
	shl.b32 	%r38, %r43, 2;
	add.s32 	%r46, %r28, %r38;
	neg.s32 	%r45, %r14;
$L__BB3_12:
	.pragma "nounroll";
	ld.shared.f32 	%f85, [%r46];
	add.f32 	%f96, %f96, %f85;
	add.s32 	%r46, %r46, 4;
	add.s32 	%r45, %r45, 1;
	setp.ne.s32 	%p9, %r45, 0;
	@%p9 bra 	$L__BB3_12;
$L__BB3_13:
	ld.shared.f32 	%f86, [%r2];
	div.rn.f32 	%f87, %f86, %f96;
	cvta.to.global.u64 	%rd6, %rd2;
	add.s64 	%rd8, %rd6, %rd4;
	st.global.f32 	[%rd8], %f87;
$L__BB3_14:
	ret;

}
	// .globl	_Z17fullyConnected120PfS_S_S_i
.visible .entry _Z17fullyConnected120PfS_S_S_i(
	.param .u64 .ptr .align 1 _Z17fullyConnected120PfS_S_S_i_param_0,
	.param .u64 .ptr .align 1 _Z17fullyConnected120PfS_S_S_i_param_1,
	.param .u64 .ptr .align 1 _Z17fullyConnected120PfS_S_S_i_param_2,
	.param .u64 .ptr .align 1 _Z17fullyConnected120PfS_S_S_i_param_3,
	.param .u32 _Z17fullyConnected120PfS_S_S_i_param_4
)
{
	.reg .pred 	%p<13>;
	.reg .b32 	%r<37>;
	.reg .b32 	%f<125>;
	.reg .b64 	%rd<35>;

	ld.param.u64 	%rd12, [_Z17fullyConnected120PfS_S_S_i_param_0];
	ld.param.u64 	%rd13, [_Z17fullyConnected120PfS_S_S_i_param_1];
	ld.param.u64 	%rd10, [_Z17fullyConnected120PfS_S_S_i_param_2];
	ld.param.u64 	%rd11, [_Z17fullyConnected120PfS_S_S_i_param_3];
	ld.param.u32 	%r23, [_Z17fullyConnected120PfS_S_S_i_param_4];
	cvta.to.global.u64 	%rd1, %rd13;
	cvta.to.global.u64 	%rd2, %rd12;
	mov.u32 	%r24, %ctaid.x;
	mov.u32 	%r25, %ntid.x;
	mov.u32 	%r26, %tid.x;
	mad.lo.s32 	%r1, %r24, %r25, %r26;
	setp.gt.s32 	%p1, %r1, 119;
	@%p1 bra 	$L__BB4_15;
	cvta.to.global.u64 	%rd14, %rd10;
	mul.wide.s32 	%rd15, %r1, 4;
	add.s64 	%rd16, %rd14, %rd15;
	ld.global.f32 	%f124, [%rd16];
	setp.lt.s32 	%p2, %r23, 1;
	@%p2 bra 	$L__BB4_14;
	mul.lo.s32 	%r2, %r23, %r1;
	and.b32  	%r3, %r23, 15;
	setp.lt.u32 	%p3, %r23, 16;
	mov.b32 	%r33, 0;
	@%p3 bra 	$L__BB4_5;
	and.b32  	%r33, %r23, 2147483632;
	neg.s32 	%r31, %r33;
	add.s64 	%rd33, %rd2, 32;
	add.s64 	%rd4, %rd1, 32;
	mov.u32 	%r30, %r2;
$L__BB4_4:
	.pragma "nounroll";
	mul.wide.s32 	%rd17, %r30, 4;
	add.s64 	%rd18, %rd4, %rd17;
	ld.global.f32 	%f16, [%rd33+-32];
	ld.global.f32 	%f17, [%rd18+-32];
	fma.rn.f32 	%f18, %f16, %f17, %f124;
	ld.global.f32 	%f19, [%rd33+-28];
	ld.global.f32 	%f20, [%rd18+-28];
	fma.rn.f32 	%f21, %f19, %f20, %f18;
	ld.global.f32 	%f22, [%rd33+-24];
	ld.global.f32 	%f23, [%rd18+-24];
	fma.rn.f32 	%f24, %f22, %f23, %f21;
	ld.global.f32 	%f25, [%rd33+-20];
	ld.global.f32 	%f26, [%rd18+-20];
	fma.rn.f32 	%f27, %f25, %f26, %f24;
	ld.global.f32 	%f28, [%rd33+-16];
	ld.global.f32 	%f29, [%rd18+-16];
	fma.rn.f32 	%f30, %f28, %f29, %f27;
	ld.global.f32 	%f31, [%rd33+-12];
	ld.global.f32 	%f32, [%rd18+-12];
	fma.rn.f32 	%f33, %f31, %f32, %f30;
	ld.global.f32 	%f34, [%rd33+-8];
	ld.global.f32 	%f35, [%rd18+-8];
	fma.rn.f32 	%f36, %f34, %f35, %f33;
	ld.global.f32 	%f37, [%rd33+-4];
	ld.global.f32 	%f38, [%rd18+-4];
	fma.rn.f32 	%f39, %f37, %f38, %f36;
	ld.global.f32 	%f40, [%rd33];
	ld.global.f32 	%f41, [%rd18];
	fma.rn.f32 	%f42, %f40, %f41, %f39;
	ld.global.f32 	%f43, [%rd33+4];
	ld.global.f32 	%f44, [%rd18+4];
	fma.rn.f32 	%f45, %f43, %f44, %f42;
	ld.global.f32 	%f46, [%rd33+8];
	ld.global.f32 	%f47, [%rd18+8];
	fma.rn.f32 	%f48, %f46, %f47, %f45;
	ld.global.f32 	%f49, [%rd33+12];
	ld.global.f32 	%f50, [%rd18+12];
	fma.rn.f32 	%f51, %f49, %f50, %f48;
	ld.global.f32 	%f52, [%rd33+16];
	ld.global.f32 	%f53, [%rd18+16];
	fma.rn.f32 	%f54, %f52, %f53, %f51;
	ld.global.f32 	%f55, [%rd33+20];
	ld.global.f32 	%f56, [%rd18+20];
	fma.rn.f32 	%f57, %f55, %f56, %f54;
	ld.global.f32 	%f58, [%rd33+24];
	ld.global.f32 	%f59, [%rd18+24];
	fma.rn.f32 	%f60, %f58, %f59, %f57;
	ld.global.f32 	%f61, [%rd33+28];
	ld.global.f32 	%f62, [%rd18+28];
	fma.rn.f32 	%f124, %f61, %f62, %f60;
	add.s32 	%r31, %r31, 16;
	add.s64 	%rd33, %rd33, 64;
	add.s32 	%r30, %r30, 16;
	setp.ne.s32 	%p4, %r31, 0;
	@%p4 bra 	$L__BB4_4;
$L__BB4_5:
	setp.eq.s32 	%p5, %r3, 0;
	@%p5 bra 	$L__BB4_14;
	and.b32  	%r11, %r23, 7;
	setp.lt.u32 	%p6, %r3, 8;
	@%p6 bra 	$L__BB4_8;
	mul.wide.u32 	%rd19, %r33, 4;
	add.s64 	%rd20, %rd2, %rd19;
	ld.global.f32 	%f64, [%rd20];
	add.s32 	%r28, %r33, %r2;
	mul.wide.s32 	%rd21, %r28, 4;
	add.s64 	%rd22, %rd1, %rd21;
	ld.global.f32 	%f65, [%rd22];
	fma.rn.f32 	%f66, %f64, %f65, %f124;
	ld.global.f32 	%f67, [%rd20+4];
	ld.global.f32 	%f68, [%rd22+4];
	fma.rn.f32 	%f69, %f67, %f68, %f66;
	ld.global.f32 	%f70, [%rd20+8];
	ld.global.f32 	%f71, [%rd22+8];
	fma.rn.f32 	%f72, %f70, %f71, %f69;
	ld.global.f32 	%f73, [%rd20+12];
	ld.global.f32 	%f74, [%rd22+12];
	fma.rn.f32 	%f75, %f73, %f74, %f72;
	ld.global.f32 	%f76, [%rd20+16];
	ld.global.f32 	%f77, [%rd22+16];
	fma.rn.f32 	%f78, %f76, %f77, %f75;
	ld.global.f32 	%f79, [%rd20+20];
	ld.global.f32 	%f80, [%rd22+20];
	fma.rn.f32 	%f81, %f79, %f80, %f78;
	ld.global.f32 	%f82, [%rd20+24];
	ld.global.f32 	%f83, [%rd22+24];
	fma.rn.f32 	%f84, %f82, %f83, %f81;
	ld.global.f32 	%f85, [%rd20+28];
	ld.global.f32 	%f86, [%rd22+28];
	fma.rn.f32 	%f124, %f85, %f86, %f84;
	add.s32 	%r33, %r33, 8;
$L__BB4_8:
	setp.eq.s32 	%p7, %r11, 0;
	@%p7 bra 	$L__BB4_14;
	and.b32  	%r14, %r23, 3;
	setp.lt.u32 	%p8, %r11, 4;
	@%p8 bra 	$L__BB4_11;
	mul.wide.u32 	%rd23, %r33, 4;
	add.s64 	%rd24, %rd2, %rd23;
	ld.global.f32 	%f88, [%rd24];
	add.s32 	%r29, %r33, %r2;
	mul.wide.s32 	%rd25, %r29, 4;
	add.s64 	%rd26, %rd1, %rd25;
	ld.global.f32 	%f89, [%rd26];
	fma.rn.f32 	%f90, %f88, %f89, %f124;
	ld.global.f32 	%f91, [%rd24+4];
	ld.global.f32 	%f92, [%rd26+4];
	fma.rn.f32 	%f93, %f91, %f92, %f90;
	ld.global.f32 	%f94, [%rd24+8];
	ld.global.f32 	%f95, [%rd26+8];
	fma.rn.f32 	%f96, %f94, %f95, %f93;
	ld.global.f32 	%f97, [%rd24+12];
	ld.global.f32 	%f98, [%rd26+12];
	fma.rn.f32 	%f124, %f97, %f98, %f96;
	add.s32 	%r33, %r33, 4;
$L__BB4_11:
	setp.eq.s32 	%p9, %r14, 0;
	@%p9 bra 	$L__BB4_14;
	add.s32 	%r36, %r33, %r2;
	mul.wide.u32 	%rd27, %r33, 4;
	add.s64 	%rd34, %rd2, %rd27;
	neg.s32 	%r35, %r14;
$L__BB4_13:
	.pragma "nounroll";
	mul.wide.s32 	%rd28, %r36, 4;
	add.s64 	%rd29, %rd1, %rd28;
	ld.global.f32 	%f99, [%rd34];
	ld.global.f32 	%f100, [%rd29];
	fma.rn.f32 	%f124, %f99, %f100, %f124;
	add.s32 	%r36, %r36, 1;
	add.s64 	%rd34, %rd34, 4;
	add.s32 	%r35, %r35, 1;
	setp.ne.s32 	%p10, %r35, 0;
	@%p10 bra 	$L__BB4_13;
$L__BB4_14:
	abs.f32 	%f101, %f124;
	mul.f32 	%f102, %f101, 0f4038AA3B;
	ex2.approx.ftz.f32 	%f103, %f102;
	add.f32 	%f104, %f103, 0f3F800000;
	rcp.approx.ftz.f32 	%f105, %f104;
	fma.rn.f32 	%f106, %f105, 0fC0000000, 0f3F800000;
	setp.ge.f32 	%p11, %f101, 0f41102CB4;
	selp.f32 	%f107, 0f3F800000, %f106, %p11;
	copysign.f32 	%f108, %f124, %f107;
	mul.f32 	%f109, %f124, %f124;
	fma.rn.f32 	%f110, %f109, 0f3C80F082, 0fBD563CAE;
	fma.rn.f32 	%f111, %f110, %f109, 0f3E085941;
	fma.rn.f32 	%f112, %f111, %f109, 0fBEAAA9ED;
	fma.rn.f32 	%f113, %f112, %f109, 0f00000000;
	fma.rn.f32 	%f114, %f113, %f124, %f124;
	setp.ge.f32 	%p12, %f101, 0f3F19999A;
	selp.f32 	%f115, %f108, %f114, %p12;
	cvta.to.global.u64 	%rd30, %rd11;
	add.s64 	%rd32, %rd30, %rd15;
	st.global.f32 	[%rd32], %f115;
$L__BB4_15:
	ret;

}
	// .globl	_Z16fullyConnected84PfS_S_S_i
.visible .entry _Z16fullyConnected84PfS_S_S_i(
	.param .u64 .ptr .align 1 _Z16fullyConnected84PfS_S_S_i_param_0,
	.param .u64 .ptr .align 1 _Z16fullyConnected84PfS_S_S_i_param_1,
	.param .u64 .ptr .align 1 _Z16fullyConnected84PfS_S_S_i_param_2,
	.param .u64 .ptr .align 1 _Z16fullyConnected84PfS_S_S_i_param_3,
	.param .u32 _Z16fullyConnected84PfS_S_S_i_param_4
)
{
	.reg .pred 	%p<13>;
	.reg .b32 	%r<37>;
	.reg .b32 	%f<125>;
	.reg .b64 	%rd<35>;

	ld.param.u64 	%rd12, [_Z16fullyConnected84PfS_S_S_i_param_0];
	ld.param.u64 	%rd13, [_Z16fullyConnected84PfS_S_S_i_param_1];
	ld.param.u64 	%rd10, [_Z16fullyConnected84PfS_S_S_i_param_2];
	ld.param.u64 	%rd11, [_Z16fullyConnected84PfS_S_S_i_param_3];
	ld.param.u32 	%r23, [_Z16fullyConnected84PfS_S_S_i_param_4];
	cvta.to.global.u64 	%rd1, %rd13;
	cvta.to.global.u64 	%rd2, %rd12;
	mov.u32 	%r24, %ctaid.x;
	mov.u32 	%r25, %ntid.x;
	mov.u32 	%r26, %tid.x;
	mad.lo.s32 	%r1, %r24, %r25, %r26;
	setp.gt.s32 	%p1, %r1, 83;
	@%p1 bra 	$L__BB5_15;
	cvta.to.global.u64 	%rd14, %rd10;
	mul.wide.s32 	%rd15, %r1, 4;
	add.s64 	%rd16, %rd14, %rd15;
	ld.global.f32 	%f124, [%rd16];
	setp.lt.s32 	%p2, %r23, 1;
	@%p2 bra 	$L__BB5_14;
	mul.lo.s32 	%r2, %r23, %r1;
	and.b32  	%r3, %r23, 15;
	setp.lt.u32 	%p3, %r23, 16;
	mov.b32 	%r33, 0;
	@%p3 bra 	$L__BB5_5;
	and.b32  	%r33, %r23, 2147483632;
	neg.s32 	%r31, %r33;
	add.s64 	%rd33, %rd2, 32;
	add.s64 	%rd4, %rd1, 32;
	mov.u32 	%r30, %r2;
$L__BB5_4:
	.pragma "nounroll";
	mul.wide.s32 	%rd17, %r30, 4;
	add.s64 	%rd18, %rd4, %rd17;
	ld.global.f32 	%f16, [%rd33+-32];
	ld.global.f32 	%f17, [%rd18+-32];
	fma.rn.f32 	%f18, %f16, %f17, %f124;
	ld.global.f32 	%f19, [%rd33+-28];
	ld.global.f32 	%f20, [%rd18+-28];
	fma.rn.f32 	%f21, %f19, %f20, %f18;
	ld.global.f32 	%f22, [%rd33+-24];
	ld.global.f32 	%f23, [%rd18+-24];
	fma.rn.f32 	%f24, %f22, %f23, %f21;
	ld.global.f32 	%f25, [%rd33+-20];
	ld.global.f32 	%f26, [%rd18+-20];
	fma.rn.f32 	%f27, %f25, %f26, %f24;
	ld.global.f32 	%f28, [%rd33+-16];
	ld.global.f32 	%f29, [%rd18+-16];
	fma.rn.f32 	%f30, %f28, %f29, %f27;
	ld.global.f32 	%f31, [%rd33+-12];
	ld.global.f32 	%f32, [%rd18+-12];
	fma.rn.f32 	%f33, %f31, %f32, %f30;
	ld.global.f32 	%f34, [%rd33+-8];
	ld.global.f32 	%f35, [%rd18+-8];
	fma.rn.f32 	%f36, %f34, %f35, %f33;
	ld.global.f32 	%f37, [%rd33+-4];
	ld.global.f32 	%f38, [%rd18+-4];
	fma.rn.f32 	%f39, %f37, %f38, %f36;
	ld.global.f32 	%f40, [%rd33];
	ld.global.f32 	%f41, [%rd18];
	fma.rn.f32 	%f42, %f40, %f41, %f39;
	ld.global.f32 	%f43, [%rd33+4];
	ld.global.f32 	%f44, [%rd18+4];
	fma.rn.f32 	%f45, %f43, %f44, %f42;
	ld.global.f32 	%f46, [%rd33+8];
	ld.global.f32 	%f47, [%rd18+8];
	fma.rn.f32 	%f48, %f46, %f47, %f45;
	ld.global.f32 	%f49, [%rd33+12];
	ld.global.f32 	%f50, [%rd18+12];
	fma.rn.f32 	%f51, %f49, %f50, %f48;
	ld.global.f32 	%f52, [%rd33+16];
	ld.global.f32 	%f53, [%rd18+16];
	fma.rn.f32 	%f54, %f52, %f53, %f51;
	ld.global.f32 	%f55, [%rd33+20];
	ld.global.f32 	%f56, [%rd18+20];
	fma.rn.f32 	%f57, %f55, %f56, %f54;
	ld.global.f32 	%f58, [%rd33+24];
	ld.global.f32 	%f59, [%rd18+24];
	fma.rn.f32 	%f60, %f58, %f59, %f57;
	ld.global.f32 	%f61, [%rd33+28];
	ld.global.f32 	%f62, [%rd18+28];
	fma.rn.f32 	%f124, %f61, %f62, %f60;
	add.s32 	%r31, %r31, 16;
	add.s64 	%rd33, %rd33, 64;
	add.s32 	%r30, %r30, 16;
	setp.ne.s32 	%p4, %r31, 0;
	@%p4 bra 	$L__BB5_4;
$L__BB5_5:
	setp.eq.s32 	%p5, %r3, 0;
	@%p5 bra 	$L__BB5_14;
	and.b32  	%r11, %r23, 7;
	setp.lt.u32 	%p6, %r3, 8;
	@%p6 bra 	$L__BB5_8;
	mul.wide.u32 	%rd19, %r33, 4;
	add.s64 	%rd20, %rd2, %rd19;
	ld.global.f32 	%f64, [%rd20];
	add.s32 	%r28, %r33, %r2;
	mul.wide.s32 	%rd21, %r28, 4;
	add.s64 	%rd22, %rd1, %rd21;
	ld.global.f32 	%f65, [%rd22];
	fma.rn.f32 	%f66, %f64, %f65, %f124;
	ld.global.f32 	%f67, [%rd20+4];
	ld.global.f32 	%f68, [%rd22+4];
	fma.rn.f32 	%f69, %f67, %f68, %f66;
	ld.global.f32 	%f70, [%rd20+8];
	ld.global.f32 	%f71, [%rd22+8];
	fma.rn.f32 	%f72, %f70, %f71, %f69;
	ld.global.f32 	%f73, [%rd20+12];
	ld.global.f32 	%f74, [%rd22+12];
	fma.rn.f32 	%f75, %f73, %f74, %f72;
	ld.global.f32 	%f76, [%rd20+16];
	ld.global.f32 	%f77, [%rd22+16];
	fma.rn.f32 	%f78, %f76, %f77, %f75;
	ld.global.f32 	%f79, [%rd20+20];
	ld.global.f32 	%f80, [%rd22+20];
	fma.rn.f32 	%f81, %f79, %f80, %f78;
	ld.global.f32 	%f82, [%rd20+24];
	ld.global.f32 	%f83, [%rd22+24];
	fma.rn.f32 	%f84, %f82, %f83, %f81;
	ld.global.f32 	%f85, [%rd20+28];
	ld.global.f32 	%f86, [%rd22+28];
	fma.rn.f32 	%f124, %f85, %f86, %f84;
	add.s32 	%r33, %r33, 8;
$L__BB5_8:
	setp.eq.s32 	%p7, %r11, 0;
	@%p7 bra 	$L__BB5_14;
	and.b32  	%r14, %r23, 3;
	setp.lt.u32 	%p8, %r11, 4;
	@%p8 bra 	$L__BB5_11;
	mul.wide.u32 	%rd23, %r33, 4;
	add.s64 	%rd24, %rd2, %rd23;
	ld.global.f32 	%f88, [%rd24];
	add.s32 	%r29, %r33, %r2;
	mul.wide.s32 	%rd25, %r29, 4;
	add.s64 	%rd26, %rd1, %rd25;
	ld.global.f32 	%f89, [%rd26];
	fma.rn.f32 	%f90, %f88, %f89, %f124;
	ld.global.f32 	%f91, [%rd24+4];
	ld.global.f32 	%f92, [%rd26+4];
	fma.rn.f32 	%f93, %f91, %f92, %f90;
	ld.global.f32 	%f94, [%rd24+8];
	ld.global.f32 	%f95, [%rd26+8];
	fma.rn.f32 	%f96, %f94, %f95, %f93;
	ld.global.f32 	%f97, [%rd24+12];
	ld.global.f32 	%f98, [%rd26+12];
	fma.rn.f32 	%f124, %f97, %f98, %f96;
	add.s32 	%r33, %r33, 4;
$L__BB5_11:
	setp.eq.s32 	%p9, %r14, 0;
	@%p9 bra 	$L__BB5_14;
	add.s32 	%r36, %r33, %r2;
	mul.wide.u32 	%rd27, %r33, 4;
	add.s64 	%rd34, %rd2, %rd27;
	neg.s32 	%r35, %r14;
$L__BB5_13:
	.pragma "nounroll";
	mul.wide.s32 	%rd28, %r36, 4;
	add.s64 	%rd29, %rd1, %rd28;
	ld.global.f32 	%f99, [%rd34];
	ld.global.f32 	%f100, [%rd29];
	fma.rn.f32 	%f124, %f99, %f100, %f124;
	add.s32 	%r36, %r36, 1;
	add.s64 	%rd34, %rd34, 4;
	add.s32 	%r35, %r35, 1;
	setp.ne.s32 	%p10, %r35, 0;
	@%p10 bra 	$L__BB5_13;
$L__BB5_14:
	abs.f32 	%f101, %f124;
	mul.f32 	%f102, %f101, 0f4038AA3B;
	ex2.approx.ftz.f32 	%f103, %f102;
	add.f32 	%f104, %f103, 0f3F800000;
	rcp.approx.ftz.f32 	%f105, %f104;
	fma.rn.f32 	%f106, %f105, 0fC0000000, 0f3F800000;
	setp.ge.f32 	%p11, %f101, 0f41102CB4;
	selp.f32 	%f107, 0f3F800000, %f106, %p11;
	copysign.f32 	%f108, %f124, %f107;
	mul.f32 	%f109, %f124, %f124;
	fma.rn.f32 	%f110, %f109, 0f3C80F082, 0fBD563CAE;
	fma.rn.f32 	%f111, %f110, %f109, 0f3E085941;
	fma.rn.f32 	%f112, %f111, %f109, 0fBEAAA9ED;
	fma.rn.f32 	%f113, %f112, %f109, 0f00000000;
	fma.rn.f32 	%f114, %f113, %f124, %f124;
	setp.ge.f32 	%p12, %f101, 0f3F19999A;
	selp.f32 	%f115, %f108, %f114, %p12;
	cvta.to.global.u64 	%rd30, %rd11;
	add.s64 	%rd32, %rd30, %rd15;
	st.global.f32 	[%rd32], %f115;
$L__BB5_15:
	ret;

}


// ===== COMPILED SASS (sm_100) =====

	.target	sm_100

	.elftype	@"ET_EXEC"


//--------------------- .note.nv.tkinfo           --------------------------
	.section	.note.nv.tkinfo,"",@"SHT_NOTE"
	.sectionflags	@"SHF_NOTE_NV_TKINFO"
	.tkinfo
        /*0018*/ 	.word	0x00000002
        /*0030*/ 	.string	""
        /*0030*/ 	.string	"ptxas"
        /*0030*/ 	.string	"Cuda compilation tools, release 13.0, V13.0.88"
        /*0030*/ 	.string	"Build cuda_13.0.r13.0/compiler.36424714_0"
        /*0030*/ 	.string	"-arch sm_100 -m 64 "



//--------------------- .note.nv.cuinfo           --------------------------
	.section	.note.nv.cuinfo,"",@"SHT_NOTE"
	.sectionflags	@"SHF_NOTE_NV_CUINFO"
        /*0018*/ 	.short	0x0002
        /*001a*/ 	.short	0x0064
        /*001c*/ 	.short	0x0082
	.zero		2


//--------------------- .nv.info                  --------------------------
	.section	.nv.info,"",@"SHT_CUDA_INFO"
	.align	4


	//----- nvinfo : EIATTR_REGCOUNT
	.align		4
        /*0000*/ 	.byte	0x04, 0x2f
        /*0002*/ 	.short	(.L_1 - .L_0)
	.align		4
.L_0:
        /*0004*/ 	.word	index@(_Z13cudaMatrixAddPfS_S_ii)
        /*0008*/ 	.word	0x0000000c


	//----- nvinfo : EIATTR_FRAME_SIZE
	.align		4
.L_1:
        /*000c*/ 	.byte	0x04, 0x11
        /*000e*/ 	.short	(.L_3 - .L_2)
	.align		4
.L_2:
        /*0010*/ 	.word	index@(_Z13cudaMatrixAddPfS_S_ii)
        /*0014*/ 	.word	0x00000000


	//----- nvinfo : EIATTR_REGCOUNT
	.align		4
.L_3:
        /*0018*/ 	.byte	0x04, 0x2f
        /*001a*/ 	.short	(.L_5 - .L_4)
	.align		4
.L_4:
        /*001c*/ 	.word	index@(_Z14cudaMatrixMultPfS_S_i)
        /*0020*/ 	.word	0x0000001e


	//----- nvinfo : EIATTR_FRAME_SIZE
	.align		4
.L_5:
        /*0024*/ 	.byte	0x04, 0x11
        /*0026*/ 	.short	(.L_7 - .L_6)
	.align		4
.L_6:
        /*0028*/ 	.word	index@(_Z14cudaMatrixMultPfS_S_i)
        /*002c*/ 	.word	0x00000000


	//----- nvinfo : EIATTR_REGCOUNT
	.align		4
.L_7:
        /*0030*/ 	.byte	0x04, 0x2f
        /*0032*/ 	.short	(.L_9 - .L_8)
	.align		4
.L_8:
        /*0034*/ 	.word	index@(_Z17cudaConvolution2DPfS_S_iiii)
        /*0038*/ 	.word	0x00000020


	//----- nvinfo : EIATTR_FRAME_SIZE
	.align		4
.L_9:
        /*003c*/ 	.byte	0x04, 0x11
        /*003e*/ 	.short	(.L_11 - .L_10)
	.align		4
.L_10:
        /*0040*/ 	.word	index@(_Z17cudaConvolution2DPfS_S_iiii)
        /*0044*/ 	.word	0x00000000


	//----- nvinfo : EIATTR_REGCOUNT
	.align		4
.L_11:
        /*0048*/ 	.byte	0x04, 0x2f
        /*004a*/ 	.short	(.L_13 - .L_12)
	.align		4
.L_12:
        /*004c*/ 	.word	index@(_Z7softmaxPfS_i)
        /*0050*/ 	.word	0x00000016


	//----- nvinfo : EIATTR_FRAME_SIZE
	.align		4
.L_13:
        /*0054*/ 	.byte	0x04, 0x11
        /*0056*/ 	.short	(.L_15 - .L_14)
	.align		4
.L_14:
        /*0058*/ 	.word	index@($__internal_0_$__cuda_sm3x_div_rn_noftz_f32_slowpath)
        /*005c*/ 	.word	0x00000000


	//----- nvinfo : EIATTR_FRAME_SIZE
	.align		4
.L_15:
        /*0060*/ 	.byte	0x04, 0x11
        /*0062*/ 	.short	(.L_17 - .L_16)
	.align		4
.L_16:
        /*0064*/ 	.word	index@(_Z7softmaxPfS_i)
        /*0068*/ 	.word	0x00000000


	//----- nvinfo : EIATTR_REGCOUNT
	.align		4
.L_17:
        /*006c*/ 	.byte	0x04, 0x2f
        /*006e*/ 	.short	(.L_19 - .L_18)
	.align		4
.L_18:
        /*0070*/ 	.word	index@(_Z17fullyConnected120PfS_S_S_i)
        /*0074*/ 	.word	0x0000001f


	//----- nvinfo : EIATTR_FRAME_SIZE
	.align		4
.L_19:
        /*0078*/ 	.byte	0x04, 0x11
        /*007a*/ 	.short	(.L_21 - .L_20)
	.align		4
.L_20:
        /*007c*/ 	.word	index@(_Z17fullyConnected120PfS_S_S_i)
        /*0080*/ 	.word	0x00000000


	//----- nvinfo : EIATTR_REGCOUNT
	.align		4
.L_21:
        /*0084*/ 	.byte	0x04, 0x2f
        /*0086*/ 	.short	(.L_23 - .L_22)
	.align		4
.L_22:
        /*0088*/ 	.word	index@(_Z16fullyConnected84PfS_S_S_i)
        /*008c*/ 	.word	0x0000001f


	//----- nvinfo : EIATTR_FRAME_SIZE
	.align		4
.L_23:
        /*0090*/ 	.byte	0x04, 0x11
        /*0092*/ 	.short	(.L_25 - .L_24)
	.align		4
.L_24:
        /*0094*/ 	.word	index@(_Z16fullyConnected84PfS_S_S_i)
        /*0098*/ 	.word	0x00000000


	//----- nvinfo : EIATTR_MIN_STACK_SIZE
	.align		4
.L_25:
        /*009c*/ 	.byte	0x04, 0x12
        /*009e*/ 	.short	(.L_27 - .L_26)
	.align		4
.L_26:
        /*00a0*/ 	.word	index@(_Z16fullyConnected84PfS_S_S_i)
        /*00a4*/ 	.word	0x00000000


	//----- nvinfo : EIATTR_MIN_STACK_SIZE
	.align		4
.L_27:
        /*00a8*/ 	.byte	0x04, 0x12
        /*00aa*/ 	.short	(.L_29 - .L_28)
	.align		4
.L_28:
        /*00ac*/ 	.word	index@(_Z17fullyConnected120PfS_S_S_i)
        /*00b0*/ 	.word	0x00000000


	//----- nvinfo : EIATTR_MIN_STACK_SIZE
	.align		4
.L_29:
        /*00b4*/ 	.byte	0x04, 0x12
        /*00b6*/ 	.short	(.L_31 - .L_30)
	.align		4
.L_30:
        /*00b8*/ 	.word	index@(_Z7softmaxPfS_i)
        /*00bc*/ 	.word	0x00000000


	//----- nvinfo : EIATTR_MIN_STACK_SIZE
	.align		4
.L_31:
        /*00c0*/ 	.byte	0x04, 0x12
        /*00c2*/ 	.short	(.L_33 - .L_32)
	.align		4
.L_32:
        /*00c4*/ 	.word	index@(_Z17cudaConvolution2DPfS_S_iiii)
        /*00c8*/ 	.word	0x00000000


	//----- nvinfo : EIATTR_MIN_STACK_SIZE
	.align		4
.L_33:
        /*00cc*/ 	.byte	0x04, 0x12
        /*00ce*/ 	.short	(.L_35 - .L_34)
	.align		4
.L_34:
        /*00d0*/ 	.word	index@(_Z14cudaMatrixMultPfS_S_i)
        /*00d4*/ 	.word	0x00000000


	//----- nvinfo : EIATTR_MIN_STACK_SIZE
	.align		4
.L_35:
        /*00d8*/ 	.byte	0x04, 0x12
        /*00da*/ 	.short	(.L_37 - .L_36)
	.align		4
.L_36:
        /*00dc*/ 	.word	index@(_Z13cudaMatrixAddPfS_S_ii)
        /*00e0*/ 	.word	0x00000000
.L_37:


//--------------------- .nv.compat                --------------------------
	.section	.nv.compat,"",@"SHT_CUDA_COMPAT_INFO"
	.align	4
        /*0000*/ 	.byte	0x02, 0x09, 0x00, 0x00, 0x02, 0x02, 0x01, 0x00, 0x02, 0x05, 0x05, 0x00, 0x03, 0x07, 0x01, 0x01
        /*0010*/ 	.byte	0x02, 0x03, 0x00, 0x00, 0x02, 0x06, 0x01, 0x00, 0x04, 0x0b, 0x08, 0x00, 0x01, 0x00, 0x00, 0x00
        /*0020*/ 	.byte	0x00, 0x00, 0x00, 0x00


//--------------------- .nv.info._Z16fullyConnected84PfS_S_S_i --------------------------
	.section	.nv.info._Z16fullyConnected84PfS_S_S_i,"",@"SHT_CUDA_INFO"
	.sectionflags	@""
	.align	4


	//----- nvinfo : EIATTR_CUDA_API_VERSION
	.align		4
        /*0000*/ 	.byte	0x04, 0x37
        /*0002*/ 	.short	(.L_39 - .L_38)
.L_38:
        /*0004*/ 	.word	0x00000082


	//----- nvinfo : EIATTR_KPARAM_INFO
	.align		4
.L_39:
        /*0008*/ 	.byte	0x04, 0x17
        /*000a*/ 	.short	(.L_41 - .L_40)
.L_40:
        /*000c*/ 	.word	0x00000000
        /*0010*/ 	.short	0x0004
        /*0012*/ 	.short	0x0020
        /*0014*/ 	.byte	0x00, 0xf0, 0x11, 0x00


	//----- nvinfo : EIATTR_KPARAM_INFO
	.align		4
.L_41:
        /*0018*/ 	.byte	0x04, 0x17
        /*001a*/ 	.short	(.L_43 - .L_42)
.L_42:
        /*001c*/ 	.word	0x00000000
        /*0020*/ 	.short	0x0003
        /*0022*/ 	.short	0x0018
        /*0024*/ 	.byte	0x00, 0xf5, 0x21, 0x00


	//----- nvinfo : EIATTR_KPARAM_INFO
	.align		4
.L_43:
        /*0028*/ 	.byte	0x04, 0x17
        /*002a*/ 	.short	(.L_45 - .L_44)
.L_44:
        /*002c*/ 	.word	0x00000000
        /*0030*/ 	.short	0x0002
        /*0032*/ 	.short	0x0010
        /*0034*/ 	.byte	0x00, 0xf5, 0x21, 0x00


	//----- nvinfo : EIATTR_KPARAM_INFO
	.align		4
.L_45:
        /*0038*/ 	.byte	0x04, 0x17
        /*003a*/ 	.short	(.L_47 - .L_46)
.L_46:
        /*003c*/ 	.word	0x00000000
        /*0040*/ 	.short	0x0001
        /*0042*/ 	.short	0x0008
        /*0044*/ 	.byte	0x00, 0xf5, 0x21, 0x00


	//----- nvinfo : EIATTR_KPARAM_INFO
	.align		4
.L_47:
        /*0048*/ 	.byte	0x04, 0x17
        /*004a*/ 	.short	(.L_49 - .L_48)
.L_48:
        /*004c*/ 	.word	0x00000000
        /*0050*/ 	.short	0x0000
        /*0052*/ 	.short	0x0000
        /*0054*/ 	.byte	0x00, 0xf5, 0x21, 0x00


	//----- nvinfo : EIATTR_SPARSE_MMA_MASK
	.align		4
.L_49:
        /*0058*/ 	.byte	0x03, 0x50
        /*005a*/ 	.short	0x0000


	//----- nvinfo : EIATTR_MAXREG_COUNT
	.align		4
        /*005c*/ 	.byte	0x03, 0x1b
        /*005e*/ 	.short	0x00ff


	//----- nvinfo : EIATTR_MERCURY_ISA_VERSION
	.align		4
        /*0060*/ 	.byte	0x03, 0x5f
        /*0062*/ 	.short	0x0101


	//----- nvinfo : EIATTR_VRC_CTA_INIT_COUNT
	.align		4
        /*0064*/ 	.byte	0x02, 0x4a
	.zero		1
	.zero		1


	//----- nvinfo : EIATTR_EXIT_INSTR_OFFSETS
	.align		4
        /*0068*/ 	.byte	0x04, 0x1c
        /*006a*/ 	.short	(.L_51 - .L_50)


	//   ....[0]....
.L_50:
        /*006c*/ 	.word	0x00000060


	//   ....[1]....
        /*0070*/ 	.word	0x00000b80


	//----- nvinfo : EIATTR_CBANK_PARAM_SIZE
	.align		4
.L_51:
        /*0074*/ 	.byte	0x03, 0x19
        /*0076*/ 	.short	0x0024


	//----- nvinfo : EIATTR_PARAM_CBANK
	.align		4
        /*0078*/ 	.byte	0x04, 0x0a
        /*007a*/ 	.short	(.L_53 - .L_52)
	.align		4
.L_52:
        /*007c*/ 	.word	index@(.nv.constant0._Z16fullyConnected84PfS_S_S_i)
        /*0080*/ 	.short	0x0380
        /*0082*/ 	.short	0x0024


	//----- nvinfo : EIATTR_SW_WAR
	.align		4
.L_53:
        /*0084*/ 	.byte	0x04, 0x36
        /*0086*/ 	.short	(.L_55 - .L_54)
.L_54:
        /*0088*/ 	.word	0x00000008
.L_55:


//--------------------- .nv.info._Z17fullyConnected120PfS_S_S_i --------------------------
	.section	.nv.info._Z17fullyConnected120PfS_S_S_i,"",@"SHT_CUDA_INFO"
	.sectionflags	@""
	.align	4


	//----- nvinfo : EIATTR_CUDA_API_VERSION
	.align		4
        /*0000*/ 	.byte	0x04, 0x37
        /*0002*/ 	.short	(.L_57 - .L_56)
.L_56:
        /*0004*/ 	.word	0x00000082


	//----- nvinfo : EIATTR_KPARAM_INFO
	.align		4
.L_57:
        /*0008*/ 	.byte	0x04, 0x17
        /*000a*/ 	.short	(.L_59 - .L_58)
.L_58:
        /*000c*/ 	.word	0x00000000
        /*0010*/ 	.short	0x0004
        /*0012*/ 	.short	0x0020
        /*0014*/ 	.byte	0x00, 0xf0, 0x11, 0x00


	//----- nvinfo : EIATTR_KPARAM_INFO
	.align		4
.L_59:
        /*0018*/ 	.byte	0x04, 0x17
        /*001a*/ 	.short	(.L_61 - .L_60)
.L_60:
        /*001c*/ 	.word	0x00000000
        /*0020*/ 	.short	0x0003
        /*0022*/ 	.short	0x0018
        /*0024*/ 	.byte	0x00, 0xf5, 0x21, 0x00


	//----- nvinfo : EIATTR_KPARAM_INFO
	.align		4
.L_61:
        /*0028*/ 	.byte	0x04, 0x17
        /*002a*/ 	.short	(.L_63 - .L_62)
.L_62:
        /*002c*/ 	.word	0x00000000
        /*0030*/ 	.short	0x0002
        /*0032*/ 	.short	0x0010
        /*0034*/ 	.byte	0x00, 0xf5, 0x21, 0x00


	//----- nvinfo : EIATTR_KPARAM_INFO
	.align		4
.L_63:
        /*0038*/ 	.byte	0x04, 0x17
        /*003a*/ 	.short	(.L_65 - .L_64)
.L_64:
        /*003c*/ 	.word	0x00000000
        /*0040*/ 	.short	0x0001
        /*0042*/ 	.short	0x0008
        /*0044*/ 	.byte	0x00, 0xf5, 0x21, 0x00


	//----- nvinfo : EIATTR_KPARAM_INFO
	.align		4
.L_65:
        /*0048*/ 	.byte	0x04, 0x17
        /*004a*/ 	.short	(.L_67 - .L_66)
.L_66:
        /*004c*/ 	.word	0x00000000
        /*0050*/ 	.short	0x0000
        /*0052*/ 	.short	0x0000
        /*0054*/ 	.byte	0x00, 0xf5, 0x21, 0x00


	//----- nvinfo : EIATTR_SPARSE_MMA_MASK
	.align		4
.L_67:
        /*0058*/ 	.byte	0x03, 0x50
        /*005a*/ 	.short	0x0000


	//----- nvinfo : EIATTR_MAXREG_COUNT
	.align		4
        /*005c*/ 	.byte	0x03, 0x1b
        /*005e*/ 	.short	0x00ff


	//----- nvinfo : EIATTR_MERCURY_ISA_VERSION
	.align		4
        /*0060*/ 	.byte	0x03, 0x5f
        /*0062*/ 	.short	0x0101


	//----- nvinfo : EIATTR_VRC_CTA_INIT_COUNT
	.align		4
        /*0064*/ 	.byte	0x02, 0x4a
	.zero		1
	.zero		1


	//----- nvinfo : EIATTR_EXIT_INSTR_OFFSETS
	.align		4
        /*0068*/ 	.byte	0x04, 0x1c
        /*006a*/ 	.short	(.L_69 - .L_68)


	//   ....[0]....
.L_68:
        /*006c*/ 	.word	0x00000060


	//   ....[1]....
        /*0070*/ 	.word	0x00000b80


	//----- nvinfo : EIATTR_CBANK_PARAM_SIZE
	.align		4
.L_69:
        /*0074*/ 	.byte	0x03, 0x19
        /*0076*/ 	.short	0x0024


	//----- nvinfo : EIATTR_PARAM_CBANK
	.align		4
        /*0078*/ 	.byte	0x04, 0x0a
        /*007a*/ 	.short	(.L_71 - .L_70)
	.align		4
.L_70:
        /*007c*/ 	.word	index@(.nv.constant0._Z17fullyConnected120PfS_S_S_i)
        /*0080*/ 	.short	0x0380
        /*0082*/ 	.short	0x0024


	//----- nvinfo : EIATTR_SW_WAR
	.align		4
.L_71:
        /*0084*/ 	.byte	0x04, 0x36
        /*0086*/ 	.short	(.L_73 - .L_72)
.L_72:
        /*0088*/ 	.word	0x00000008
.L_73:


//--------------------- .nv.info._Z7softmaxPfS_i  --------------------------
	.section	.nv.info._Z7softmaxPfS_i,"",@"SHT_CUDA_INFO"
	.sectionflags	@""
	.align	4


	//----- nvinfo : EIATTR_CUDA_API_VERSION
	.align		4
        /*0000*/ 	.byte	0x04, 0x37
        /*0002*/ 	.short	(.L_75 - .L_74)
.L_74:
        /*0004*/ 	.word	0x00000082


	//----- nvinfo : EIATTR_KPARAM_INFO
	.align		4
.L_75:
        /*0008*/ 	.byte	0x04, 0x17
        /*000a*/ 	.short	(.L_77 - .L_76)
.L_76:
        /*000c*/ 	.word	0x00000000
        /*0010*/ 	.short	0x0002
        /*0012*/ 	.short	0x0010
        /*0014*/ 	.byte	0x00, 0xf0, 0x11, 0x00


	//----- nvinfo : EIATTR_KPARAM_INFO
	.align		4
.L_77:
        /*0018*/ 	.byte	0x04, 0x17
        /*001a*/ 	.short	(.L_79 - .L_78)
.L_78:
        /*001c*/ 	.word	0x00000000
        /*0020*/ 	.short	0x0001
        /*0022*/ 	.short	0x0008
        /*0024*/ 	.byte	0x00, 0xf5, 0x21, 0x00


	//----- nvinfo : EIATTR_KPARAM_INFO
	.align		4
.L_79:
        /*0028*/ 	.byte	0x04, 0x17
        /*002a*/ 	.short	(.L_81 - .L_80)
.L_80:
        /*002c*/ 	.word	0x00000000
        /*0030*/ 	.short	0x0000
        /*0032*/ 	.short	0x0000
        /*0034*/ 	.byte	0x00, 0xf5, 0x21, 0x00


	//----- nvinfo : EIATTR_SPARSE_MMA_MASK
	.align		4
.L_81:
        /*0038*/ 	.byte	0x03, 0x50
        /*003a*/ 	.short	0x0000


	//----- nvinfo : EIATTR_MAXREG_COUNT
	.align		4
        /*003c*/ 	.byte	0x03, 0x1b
        /*003e*/ 	.short	0x00ff


	//----- nvinfo : EIATTR_NUM_BARRIERS
	.align		4
        /*0040*/ 	.byte	0x02, 0x4c
        /*0042*/ 	.byte	0x01
	.zero		1


	//----- nvinfo : EIATTR_MERCURY_ISA_VERSION
	.align		4
        /*0044*/ 	.byte	0x03, 0x5f
        /*0046*/ 	.short	0x0101


	//----- nvinfo : EIATTR_VRC_CTA_INIT_COUNT
	.align		4
        /*0048*/ 	.byte	0x02, 0x4a
	.zero		1
	.zero		1


	//----- nvinfo : EIATTR_EXIT_INSTR_OFFSETS
	.align		4
        /*004c*/ 	.byte	0x04, 0x1c
        /*004e*/ 	.short	(.L_83 - .L_82)


	//   ....[0]....
.L_82:
        /*0050*/ 	.word	0x00000040


	//   ....[1]....
        /*0054*/ 	.word	0x00000730


	//----- nvinfo : EIATTR_CRS_STACK_SIZE
	.align		4
.L_83:
        /*0058*/ 	.byte	0x04, 0x1e
        /*005a*/ 	.short	(.L_85 - .L_84)
.L_84:
        /*005c*/ 	.word	0x00000000


	//----- nvinfo : EIATTR_CBANK_PARAM_SIZE
	.align		4
.L_85:
        /*0060*/ 	.byte	0x03, 0x19
        /*0062*/ 	.short	0x0014


	//----- nvinfo : EIATTR_PARAM_CBANK
	.align		4
        /*0064*/ 	.byte	0x04, 0x0a
        /*0066*/ 	.short	(.L_87 - .L_86)
	.align		4
.L_86:
        /*0068*/ 	.word	index@(.nv.constant0._Z7softmaxPfS_i)
        /*006c*/ 	.short	0x0380
        /*006e*/ 	.short	0x0014


	//----- nvinfo : EIATTR_SW_WAR
	.align		4
.L_87:
        /*0070*/ 	.byte	0x04, 0x36
        /*0072*/ 	.short	(.L_89 - .L_88)
.L_88:
        /*0074*/ 	.word	0x00000008
.L_89:


//--------------------- .nv.info._Z17cudaConvolution2DPfS_S_iiii --------------------------
	.section	.nv.info._Z17cudaConvolution2DPfS_S_iiii,"",@"SHT_CUDA_INFO"
	.sectionflags	@""
	.align	4


	//----- nvinfo : EIATTR_CUDA_API_VERSION
	.align		4
        /*0000*/ 	.byte	0x04, 0x37
        /*0002*/ 	.short	(.L_91 - .L_90)
.L_90:
        /*0004*/ 	.word	0x00000082


	//----- nvinfo : EIATTR_KPARAM_INFO
	.align		4
.L_91:
        /*0008*/ 	.byte	0x04, 0x17
        /*000a*/ 	.short	(.L_93 - .L_92)
.L_92:
        /*000c*/ 	.word	0x00000000
        /*0010*/ 	.short	0x0006
        /*0012*/ 	.short	0x0024
        /*0014*/ 	.byte	0x00, 0xf0, 0x11, 0x00


	//----- nvinfo : EIATTR_KPARAM_INFO
	.align		4
.L_93:
        /*0018*/ 	.byte	0x04, 0x17
        /*001a*/ 	.short	(.L_95 - .L_94)
.L_94:
        /*001c*/ 	.word	0x00000000
        /*0020*/ 	.short	0x0005
        /*0022*/ 	.short	0x0020
        /*0024*/ 	.byte	0x00, 0xf0, 0x11, 0x00


	//----- nvinfo : EIATTR_KPARAM_INFO
	.align		4
.L_95:
        /*0028*/ 	.byte	0x04, 0x17
        /*002a*/ 	.short	(.L_97 - .L_96)
.L_96:
        /*002c*/ 	.word	0x00000000
        /*0030*/ 	.short	0x0004
        /*0032*/ 	.short	0x001c
        /*0034*/ 	.byte	0x00, 0xf0, 0x11, 0x00


	//----- nvinfo : EIATTR_KPARAM_INFO
	.align		4
.L_97:
        /*0038*/ 	.byte	0x04, 0x17
        /*003a*/ 	.short	(.L_99 - .L_98)
.L_98:
        /*003c*/ 	.word	0x00000000
        /*0040*/ 	.short	0x0003
        /*0042*/ 	.short	0x0018
        /*0044*/ 	.byte	0x00, 0xf0, 0x11, 0x00


	//----- nvinfo : EIATTR_KPARAM_INFO
	.align		4
.L_99:
        /*0048*/ 	.byte	0x04, 0x17
        /*004a*/ 	.short	(.L_101 - .L_100)
.L_100:
        /*004c*/ 	.word	0x00000000
        /*0050*/ 	.short	0x0002
        /*0052*/ 	.short	0x0010
        /*0054*/ 	.byte	0x00, 0xf5, 0x21, 0x00


	//----- nvinfo : EIATTR_KPARAM_INFO
	.align		4
.L_101:
        /*0058*/ 	.byte	0x04, 0x17
        /*005a*/ 	.short	(.L_103 - .L_102)
.L_102:
        /*005c*/ 	.word	0x00000000
        /*0060*/ 	.short	0x0001
        /*0062*/ 	.short	0x0008
        /*0064*/ 	.byte	0x00, 0xf5, 0x21, 0x00


	//----- nvinfo : EIATTR_KPARAM_INFO
	.align		4
.L_103:
        /*0068*/ 	.byte	0x04, 0x17
        /*006a*/ 	.short	(.L_105 - .L_104)
.L_104:
        /*006c*/ 	.word	0x00000000
        /*0070*/ 	.short	0x0000
        /*0072*/ 	.short	0x0000
        /*0074*/ 	.byte	0x00, 0xf5, 0x21, 0x00


	//----- nvinfo : EIATTR_SPARSE_MMA_MASK
	.align		4
.L_105:
        /*0078*/ 	.byte	0x03, 0x50
        /*007a*/ 	.short	0x0000


	//----- nvinfo : EIATTR_MAXREG_COUNT
	.align		4
        /*007c*/ 	.byte	0x03, 0x1b
        /*007e*/ 	.short	0x00ff


	//----- nvinfo : EIATTR_MERCURY_ISA_VERSION
	.align		4
        /*0080*/ 	.byte	0x03, 0x5f
        /*0082*/ 	.short	0x0101


	//----- nvinfo : EIATTR_VRC_CTA_INIT_COUNT
	.align		4
        /*0084*/ 	.byte	0x02, 0x4a
	.zero		1
	.zero		1


	//----- nvinfo : EIATTR_EXIT_INSTR_OFFSETS
	.align		4
        /*0088*/ 	.byte	0x04, 0x1c
        /*008a*/ 	.short	(.L_107 - .L_106)


	//   ....[0]....
.L_106:
        /*008c*/ 	.word	0x000000e0


	//   ....[1]....
        /*0090*/ 	.word	0x00000ca0


	//----- nvinfo : EIATTR_CBANK_PARAM_SIZE
	.align		4
.L_107:
        /*0094*/ 	.byte	0x03, 0x19
        /*0096*/ 	.short	0x0028


	//----- nvinfo : EIATTR_PARAM_CBANK
	.align		4
        /*0098*/ 	.byte	0x04, 0x0a
        /*009a*/ 	.short	(.L_109 - .L_108)
	.align		4
.L_108:
        /*009c*/ 	.word	index@(.nv.constant0._Z17cudaConvolution2DPfS_S_iiii)
        /*00a0*/ 	.short	0x0380
        /*00a2*/ 	.short	0x0028


	//----- nvinfo : EIATTR_SW_WAR
	.align		4
.L_109:
        /*00a4*/ 	.byte	0x04, 0x36
        /*00a6*/ 	.short	(.L_111 - .L_110)
.L_110:
        /*00a8*/ 	.word	0x00000008
.L_111:


//--------------------- .nv.info._Z14cudaMatrixMultPfS_S_i --------------------------
	.section	.nv.info._Z14cudaMatrixMultPfS_S_i,"",@"SHT_CUDA_INFO"
	.sectionflags	@""
	.align	4


	//----- nvinfo : EIATTR_CUDA_API_VERSION
	.align		4
        /*0000*/ 	.byte	0x04, 0x37
        /*0002*/ 	.short	(.L_113 - .L_112)
.L_112:
        /*0004*/ 	.word	0x00000082


	//----- nvinfo : EIATTR_KPARAM_INFO
	.align		4
.L_113:
        /*0008*/ 	.byte	0x04, 0x17
        /*000a*/ 	.short	(.L_115 - .L_114)
.L_114:
        /*000c*/ 	.word	0x00000000
        /*0010*/ 	.short	0x0003
        /*0012*/ 	.short	0x0018
        /*0014*/ 	.byte	0x00, 0xf0, 0x11, 0x00


	//----- nvinfo : EIATTR_KPARAM_INFO
	.align		4
.L_115:
        /*0018*/ 	.byte	0x04, 0x17
        /*001a*/ 	.short	(.L_117 - .L_116)
.L_116:
        /*001c*/ 	.word	0x00000000
        /*0020*/ 	.short	0x0002
        /*0022*/ 	.short	0x0010
        /*0024*/ 	.byte	0x00, 0xf5, 0x21, 0x00


	//----- nvinfo : EIATTR_KPARAM_INFO
	.align		4
.L_117:
        /*0028*/ 	.byte	0x04, 0x17
        /*002a*/ 	.short	(.L_119 - .L_118)
.L_118:
        /*002c*/ 	.word	0x00000000
        /*0030*/ 	.short	0x0001
        /*0032*/ 	.short	0x0008
        /*0034*/ 	.byte	0x00, 0xf5, 0x21, 0x00


	//----- nvinfo : EIATTR_KPARAM_INFO
	.align		4
.L_119:
        /*0038*/ 	.byte	0x04, 0x17
        /*003a*/ 	.short	(.L_121 - .L_120)
.L_120:
        /*003c*/ 	.word	0x00000000
        /*0040*/ 	.short	0x0000
        /*0042*/ 	.short	0x0000
        /*0044*/ 	.byte	0x00, 0xf5, 0x21, 0x00


	//----- nvinfo : EIATTR_SPARSE_MMA_MASK
	.align		4
.L_121:
        /*0048*/ 	.byte	0x03, 0x50
        /*004a*/ 	.short	0x0000


	//----- nvinfo : EIATTR_MAXREG_COUNT
	.align		4
        /*004c*/ 	.byte	0x03, 0x1b
        /*004e*/ 	.short	0x00ff


	//----- nvinfo : EIATTR_MERCURY_ISA_VERSION
	.align		4
        /*0050*/ 	.byte	0x03, 0x5f
        /*0052*/ 	.short	0x0101


	//----- nvinfo : EIATTR_VRC_CTA_INIT_COUNT
	.align		4
        /*0054*/ 	.byte	0x02, 0x4a
	.zero		1
	.zero		1


	//----- nvinfo : EIATTR_EXIT_INSTR_OFFSETS
	.align		4
        /*0058*/ 	.byte	0x04, 0x1c
        /*005a*/ 	.short	(.L_123 - .L_122)


	//   ....[0]....
.L_122:
        /*005c*/ 	.word	0x000000c0


	//   ....[1]....
        /*0060*/ 	.word	0x00000a90


	//----- nvinfo : EIATTR_CBANK_PARAM_SIZE
	.align		4
.L_123:
        /*0064*/ 	.byte	0x03, 0x19
        /*0066*/ 	.short	0x001c


	//----- nvinfo : EIATTR_PARAM_CBANK
	.align		4
        /*0068*/ 	.byte	0x04, 0x0a
        /*006a*/ 	.short	(.L_125 - .L_124)
	.align		4
.L_124:
        /*006c*/ 	.word	index@(.nv.constant0._Z14cudaMatrixMultPfS_S_i)
        /*0070*/ 	.short	0x0380
        /*0072*/ 	.short	0x001c


	//----- nvinfo : EIATTR_SW_WAR
	.align		4
.L_125:
        /*0074*/ 	.byte	0x04, 0x36
        /*0076*/ 	.short	(.L_127 - .L_126)
.L_126:
        /*0078*/ 	.word	0x00000008
.L_127:


//--------------------- .nv.info._Z13cudaMatrixAddPfS_S_ii --------------------------
	.section	.nv.info._Z13cudaMatrixAddPfS_S_ii,"",@"SHT_CUDA_INFO"
	.sectionflags	@""
	.align	4


	//----- nvinfo : EIATTR_CUDA_API_VERSION
	.align		4
        /*0000*/ 	.byte	0x04, 0x37
        /*0002*/ 	.short	(.L_129 - .L_128)
.L_128:
        /*0004*/ 	.word	0x00000082


	//----- nvinfo : EIATTR_KPARAM_INFO
	.align		4
.L_129:
        /*0008*/ 	.byte	0x04, 0x17
        /*000a*/ 	.short	(.L_131 - .L_130)
.L_130:
        /*000c*/ 	.word	0x00000000
        /*0010*/ 	.short	0x0004
        /*0012*/ 	.short	0x001c
        /*0014*/ 	.byte	0x00, 0xf0, 0x11, 0x00


	//----- nvinfo : EIATTR_KPARAM_INFO
	.align		4
.L_131:
        /*0018*/ 	.byte	0x04, 0x17
        /*001a*/ 	.short	(.L_133 - .L_132)
.L_132:
        /*001c*/ 	.word	0x00000000
        /*0020*/ 	.short	0x0003
        /*0022*/ 	.short	0x0018
        /*0024*/ 	.byte	0x00, 0xf0, 0x11, 0x00


	//----- nvinfo : EIATTR_KPARAM_INFO
	.align		4
.L_133:
        /*0028*/ 	.byte	0x04, 0x17
        /*002a*/ 	.short	(.L_135 - .L_134)
.L_134:
        /*002c*/ 	.word	0x00000000
        /*0030*/ 	.short	0x0002
        /*0032*/ 	.short	0x0010
        /*0034*/ 	.byte	0x00, 0xf5, 0x21, 0x00


	//----- nvinfo : EIATTR_KPARAM_INFO
	.align		4
.L_135:
        /*0038*/ 	.byte	0x04, 0x17
        /*003a*/ 	.short	(.L_137 - .L_136)
.L_136:
        /*003c*/ 	.word	0x00000000
        /*0040*/ 	.short	0x0001
        /*0042*/ 	.short	0x0008
        /*0044*/ 	.byte	0x00, 0xf5, 0x21, 0x00


	//----- nvinfo : EIATTR_KPARAM_INFO
	.align		4
.L_137:
        /*0048*/ 	.byte	0x04, 0x17
        /*004a*/ 	.short	(.L_139 - .L_138)
.L_138:
        /*004c*/ 	.word	0x00000000
        /*0050*/ 	.short	0x0000
        /*0052*/ 	.short	0x0000
        /*0054*/ 	.byte	0x00, 0xf5, 0x21, 0x00


	//----- nvinfo : EIATTR_SPARSE_MMA_MASK
	.align		4
.L_139:
        /*0058*/ 	.byte	0x03, 0x50
        /*005a*/ 	.short	0x0000


	//----- nvinfo : EIATTR_MAXREG_COUNT
	.align		4
        /*005c*/ 	.byte	0x03, 0x1b
        /*005e*/ 	.short	0x00ff


	//----- nvinfo : EIATTR_MERCURY_ISA_VERSION
	.align		4
        /*0060*/ 	.byte	0x03, 0x5f
        /*0062*/ 	.short	0x0101


	//----- nvinfo : EIATTR_VRC_CTA_INIT_COUNT
	.align		4
        /*0064*/ 	.byte	0x02, 0x4a
	.zero		1
	.zero		1


	//----- nvinfo : EIATTR_EXIT_INSTR_OFFSETS
	.align		4
        /*0068*/ 	.byte	0x04, 0x1c
        /*006a*/ 	.short	(.L_141 - .L_140)


	//   ....[0]....
.L_140:
        /*006c*/ 	.word	0x000000c0


	//   ....[1]....
        /*0070*/ 	.word	0x00000190


	//----- nvinfo : EIATTR_CBANK_PARAM_SIZE
	.align		4
.L_141:
        /*0074*/ 	.byte	0x03, 0x19
        /*0076*/ 	.short	0x0020


	//----- nvinfo : EIATTR_PARAM_CBANK
	.align		4
        /*0078*/ 	.byte	0x04, 0x0a
        /*007a*/ 	.short	(.L_143 - .L_142)
	.align		4
.L_142:
        /*007c*/ 	.word	index@(.nv.constant0._Z13cudaMatrixAddPfS_S_ii)
        /*0080*/ 	.short	0x0380
        /*0082*/ 	.short	0x0020


	//----- nvinfo : EIATTR_SW_WAR
	.align		4
.L_143:
        /*0084*/ 	.byte	0x04, 0x36
        /*0086*/ 	.short	(.L_145 - .L_144)
.L_144:
        /*0088*/ 	.word	0x00000008
.L_145:


//--------------------- .nv.callgraph             --------------------------
	.section	.nv.callgraph,"",@"SHT_CUDA_CALLGRAPH"
	.align	4
	.sectionentsize	8
	.align		4
        /*0000*/ 	.word	0x00000000
	.align		4
        /*0004*/ 	.word	0xffffffff
	.align		4
        /*0008*/ 	.word	0x00000000
	.align		4
        /*000c*/ 	.word	0xfffffffe
	.align		4
        /*0010*/ 	.word	0x00000000
	.align		4
        /*0014*/ 	.word	0xfffffffd
	.align		4
        /*0018*/ 	.word	0x00000000
	.align		4
        /*001c*/ 	.word	0xfffffffc


//--------------------- .text._Z16fullyConnected84PfS_S_S_i --------------------------
	.section	.text._Z16fullyConnected84PfS_S_S_i,"ax",@progbits
	.align	128
        .global         _Z16fullyConnected84PfS_S_S_i
        .type           _Z16fullyConnected84PfS_S_S_i,@function
        .size           _Z16fullyConnected84PfS_S_S_i,(.L_x_49 - _Z16fullyConnected84PfS_S_S_i)
        .other          _Z16fullyConnected84PfS_S_S_i,@"STO_CUDA_ENTRY STV_DEFAULT"
_Z16fullyConnected84PfS_S_S_i:
.text._Z16fullyConnected84PfS_S_S_i:
[----:B------:R-:W-:Y:S01]  /*0000*/  LDC R1, c[0x0][0x37c] ;  /* 0x0000df00ff017b82 */ /* 0x000fe20000000800 */
[----:B------:R-:W0:Y:S07]  /*0010*/  S2R R3, SR_TID.X ;  /* 0x0000000000037919 */ /* 0x000e2e0000002100 */
[----:B------:R-:W0:Y:S08]  /*0020*/  S2UR UR4, SR_CTAID.X ;  /* 0x00000000000479c3 */ /* 0x000e300000002500 */
[----:B------:R-:W0:Y:S02]  /*0030*/  LDC R6, c[0x0][0x360] ;  /* 0x0000d800ff067b82 */ /* 0x000e240000000800 */
[----:B0-----:R-:W-:-:S05]  /*0040*/  IMAD R6, R6, UR4, R3 ;  /* 0x0000000406067c24 */ /* 0x001fca000f8e0203 */
[----:B------:R-:W-:-:S13]  /*0050*/  ISETP.GT.AND P0, PT, R6, 0x53, PT ;  /* 0x000000530600780c */ /* 0x000fda0003f04270 */
[----:B------:R-:W-:Y:S05]  /*0060*/  @P0 EXIT ;  /* 0x000000000000094d */ /* 0x000fea0003800000 */
[----:B------:R-:W0:Y:S01]  /*0070*/  LDC.64 R2, c[0x0][0x390] ;  /* 0x0000e400ff027b82 */ /* 0x000e220000000a00 */
[----:B------:R-:W1:Y:S01]  /*0080*/  LDCU.64 UR16, c[0x0][0x358] ;  /* 0x00006b00ff1077ac */ /* 0x000e620008000a00 */
[----:B------:R-:W2:Y:S01]  /*0090*/  LDCU UR8, c[0x0][0x3a0] ;  /* 0x00007400ff0877ac */ /* 0x000ea20008000800 */
[----:B0-----:R-:W-:-:S05]  /*00a0*/  IMAD.WIDE R2, R6, 0x4, R2 ;  /* 0x0000000406027825 */ /* 0x001fca00078e0202 */
[----:B-1----:R0:W5:Y:S01]  /*00b0*/  LDG.E R15, desc[UR16][R2.64] ;  /* 0x00000010020f7981 */ /* 0x002162000c1e1900 */
[----:B--2---:R-:W-:-:S09]  /*00c0*/  UISETP.GE.AND UP0, UPT, UR8, 0x1, UPT ;  /* 0x000000010800788c */ /* 0x004fd2000bf06270 */
[----:B0-----:R-:W-:Y:S05]  /*00d0*/  BRA.U !UP0, `(.L_x_0) ;  /* 0x0000000908587547 */ /* 0x001fea000b800000 */
[----:B------:R-:W-:Y:S01]  /*00e0*/  UISETP.GE.U32.AND UP1, UPT, UR8, 0x10, UPT ;  /* 0x000000100800788c */ /* 0x000fe2000bf26070 */
[----:B------:R-:W-:Y:S01]  /*00f0*/  HFMA2 R8, -RZ, RZ, 0, 0 ;  /* 0x00000000ff087431 */ /* 0x000fe200000001ff */
[----:B------:R-:W-:Y:S02]  /*0100*/  ULOP3.LUT UR9, UR8, 0xf, URZ, 0xc0, !UPT ;  /* 0x0000000f08097892 */ /* 0x000fe4000f8ec0ff */
[----:B------:R-:W-:Y:S02]  /*0110*/  IMAD R7, R6, UR8, RZ ;  /* 0x0000000806077c24 */ /* 0x000fe4000f8e02ff */
[----:B------:R-:W-:-:S03]  /*0120*/  UISETP.NE.AND UP0, UPT, UR9, URZ, UPT ;  /* 0x000000ff0900728c */ /* 0x000fc6000bf05270 */
[----:B------:R-:W-:Y:S08]  /*0130*/  BRA.U !UP1, `(.L_x_1) ;  /* 0x0000000509107547 */ /* 0x000ff0000b800000 */
[----:B------:R-:W0:Y:S01]  /*0140*/  LDCU.128 UR12, c[0x0][0x380] ;  /* 0x00007000ff0c77ac */ /* 0x000e220008000c00 */
[----:B------:R-:W-:Y:S01]  /*0150*/  MOV R0, R7 ;  /* 0x0000000700007202 */ /* 0x000fe20000000f00 */
[----:B------:R-:W-:-:S04]  /*0160*/  ULOP3.LUT UR10, UR8, 0x7ffffff0, URZ, 0xc0, !UPT ;  /* 0x7ffffff0080a7892 */ /* 0x000fc8000f8ec0ff */
[----:B------:R-:W-:Y:S02]  /*0170*/  UIADD3 UR11, UPT, UPT, -UR10, URZ, URZ ;  /* 0x000000ff0a0b7290 */ /* 0x000fe4000fffe1ff */
[----:B------:R-:W-:Y:S01]  /*0180*/  MOV R8, UR10 ;  /* 0x0000000a00087c02 */ /* 0x000fe20008000f00 */
[----:B0-----:R-:W-:Y:S02]  /*0190*/  UIADD3 UR6, UP1, UPT, UR12, 0x20, URZ ;  /* 0x000000200c067890 */ /* 0x001fe4000ff3e0ff */
[----:B------:R-:W-:Y:S02]  /*01a0*/  UIADD3 UR4, UP2, UPT, UR14, 0x20, URZ ;  /* 0x000000200e047890 */ /* 0x000fe4000ff5e0ff */
[----:B------:R-:W-:Y:S02]  /*01b0*/  UIADD3.X UR7, UPT, UPT, URZ, UR13, URZ, UP1, !UPT ;  /* 0x0000000dff077290 */ /* 0x000fe40008ffe4ff */
[----:B------:R-:W-:Y:S01]  /*01c0*/  MOV R2, UR6 ;  /* 0x0000000600027c02 */ /* 0x000fe20008000f00 */
[----:B------:R-:W-:-:S03]  /*01d0*/  UIADD3.X UR5, UPT, UPT, URZ, UR15, URZ, UP2, !UPT ;  /* 0x0000000fff057290 */ /* 0x000fc600097fe4ff */
[----:B------:R-:W-:-:S09]  /*01e0*/  MOV R3, UR7 ;  /* 0x0000000700037c02 */ /* 0x000fd20008000f00 */
.L_x_2:
[----:B------:R-:W-:Y:S01]  /*01f0*/  MOV R4, UR4 ;  /* 0x0000000400047c02 */ /* 0x000fe20008000f00 */
[----:B------:R-:W2:Y:S01]  /*0200*/  LDG.E R16, desc[UR16][R2.64+-0x20] ;  /* 0xffffe01002107981 */ /* 0x000ea2000c1e1900 */
[----:B------:R-:W-:-:S03]  /*0210*/  MOV R5, UR5 ;  /* 0x0000000500057c02 */ /* 0x000fc60008000f00 */
[----:B------:R-:W3:Y:S01]  /*0220*/  LDG.E R18, desc[UR16][R2.64+-0x1c] ;  /* 0xffffe41002127981 */ /* 0x000ee2000c1e1900 */
[----:B------:R-:W-:-:S03]  /*0230*/  IMAD.WIDE R4, R0, 0x4, R4 ;  /* 0x0000000400047825 */ /* 0x000fc600078e0204 */
[----:B------:R-:W4:Y:S04]  /*0240*/  LDG.E R19, desc[UR16][R2.64+-0x18] ;  /* 0xffffe81002137981 */ /* 0x000f28000c1e1900 */
[----:B------:R-:W2:Y:S04]  /*0250*/  LDG.E R17, desc[UR16][R4.64+-0x20] ;  /* 0xffffe01004117981 */ /* 0x000ea8000c1e1900 */
[----:B------:R-:W3:Y:S04]  /*0260*/  LDG.E R25, desc[UR16][R4.64+-0x1c] ;  /* 0xffffe41004197981 */ /* 0x000ee8000c1e1900 */
[----:B------:R-:W4:Y:S04]  /*0270*/  LDG.E R20, desc[UR16][R4.64+-0x18] ;  /* 0xffffe81004147981 */ /* 0x000f28000c1e1900 */
        /* <DEDUP_REMOVED lines=9> */
[----:B------:R-:W4:Y:S01]  /*0310*/  LDG.E R14, desc[UR16][R4.64+-0x4] ;  /* 0xfffffc10040e7981 */ /* 0x000f22000c1e1900 */
[----:B--2--5:R-:W-:-:S03]  /*0320*/  FFMA R17, R16, R17, R15 ;  /* 0x0000001110117223 */ /* 0x024fc6000000000f */
[----:B------:R-:W2:Y:S04]  /*0330*/  LDG.E R15, desc[UR16][R2.64] ;  /* 0x00000010020f7981 */ /* 0x000ea8000c1e1900 */
[----:B------:R-:W2:Y:S01]  /*0340*/  LDG.E R16, desc[UR16][R4.64] ;  /* 0x0000001004107981 */ /* 0x000ea2000c1e1900 */
[----:B---3--:R-:W-:-:S03]  /*0350*/  FFMA R26, R18, R25, R17 ;  /* 0x00000019121a7223 */ /* 0x008fc60000000011 */
[----:B------:R-:W3:Y:S01]  /*0360*/  LDG.E R17, desc[UR16][R2.64+0x4] ;  /* 0x0000041002117981 */ /* 0x000ee2000c1e1900 */
[----:B----4-:R-:W-:-:S03]  /*0370*/  FFMA R25, R19, R20, R26 ;  /* 0x0000001413197223 */ /* 0x010fc6000000001a */
[----:B------:R-:W3:Y:S04]  /*0380*/  LDG.E R18, desc[UR16][R4.64+0x4] ;  /* 0x0000041004127981 */ /* 0x000ee8000c1e1900 */
[----:B------:R-:W4:Y:S01]  /*0390*/  LDG.E R19, desc[UR16][R2.64+0x8] ;  /* 0x0000081002137981 */ /* 0x000f22000c1e1900 */
[----:B------:R-:W-:-:S03]  /*03a0*/  FFMA R26, R22, R21, R25 ;  /* 0x00000015161a7223 */ /* 0x000fc60000000019 */
[----:B------:R-:W4:Y:S04]  /*03b0*/  LDG.E R20, desc[UR16][R4.64+0x8] ;  /* 0x0000081004147981 */ /* 0x000f28000c1e1900 */
        /* <DEDUP_REMOVED lines=9> */
[----:B------:R-:W4:Y:S04]  /*0450*/  LDG.E R12, desc[UR16][R2.64+0x18] ;  /* 0x00001810020c7981 */ /* 0x000f28000c1e1900 */
[----:B------:R-:W4:Y:S04]  /*0460*/  LDG.E R11, desc[UR16][R4.64+0x18] ;  /* 0x00001810040b7981 */ /* 0x000f28000c1e1900 */
[----:B------:R-:W4:Y:S04]  /*0470*/  LDG.E R26, desc[UR16][R4.64+0x1c] ;  /* 0x00001c10041a7981 */ /* 0x000f28000c1e1900 */
[----:B------:R0:W4:Y:S01]  /*0480*/  LDG.E R25, desc[UR16][R2.64+0x1c] ;  /* 0x00001c1002197981 */ /* 0x000122000c1e1900 */
[----:B------:R-:W-:Y:S01]  /*0490*/  FFMA R14, R13, R14, R28 ;  /* 0x0000000e0d0e7223 */ /* 0x000fe2000000001c */
[----:B------:R-:W-:-:S04]  /*04a0*/  UIADD3 UR11, UPT, UPT, UR11, 0x10, URZ ;  /* 0x000000100b0b7890 */ /* 0x000fc8000fffe0ff */
[----:B------:R-:W-:Y:S01]  /*04b0*/  UISETP.NE.AND UP1, UPT, UR11, URZ, UPT ;  /* 0x000000ff0b00728c */ /* 0x000fe2000bf25270 */
[----:B0-----:R-:W-:Y:S02]  /*04c0*/  IADD3 R2, P0, PT, R2, 0x40, RZ ;  /* 0x0000004002027810 */ /* 0x001fe40007f1e0ff */
[----:B------:R-:W-:Y:S02]  /*04d0*/  IADD3 R0, PT, PT, R0, 0x10, RZ ;  /* 0x0000001000007810 */ /* 0x000fe40007ffe0ff */
[----:B------:R-:W-:Y:S01]  /*04e0*/  IADD3.X R3, PT, PT, RZ, R3, RZ, P0, !PT ;  /* 0x00000003ff037210 */ /* 0x000fe200007fe4ff */
[----:B--2---:R-:W-:-:S04]  /*04f0*/  FFMA R14, R15, R16, R14 ;  /* 0x000000100f0e7223 */ /* 0x004fc8000000000e */
[----:B---3--:R-:W-:-:S04]  /*0500*/  FFMA R14, R17, R18, R14 ;  /* 0x00000012110e7223 */ /* 0x008fc8000000000e */
[----:B----4-:R-:W-:-:S04]  /*0510*/  FFMA R14, R19, R20, R14 ;  /* 0x00000014130e7223 */ /* 0x010fc8000000000e */
[----:B------:R-:W-:-:S04]  /*0520*/  FFMA R14, R21, R22, R14 ;  /* 0x00000016150e7223 */ /* 0x000fc8000000000e */
[----:B------:R-:W-:-:S04]  /*0530*/  FFMA R14, R23, R24, R14 ;  /* 0x00000018170e7223 */ /* 0x000fc8000000000e */
[----:B------:R-:W-:-:S04]  /*0540*/  FFMA R9, R9, R10, R14 ;  /* 0x0000000a09097223 */ /* 0x000fc8000000000e */
[----:B------:R-:W-:-:S04]  /*0550*/  FFMA R12, R12, R11, R9 ;  /* 0x0000000b0c0c7223 */ /* 0x000fc80000000009 */
[----:B------:R-:W-:Y:S01]  /*0560*/  FFMA R15, R25, R26, R12 ;  /* 0x0000001a190f7223 */ /* 0x000fe2000000000c */
[----:B------:R-:W-:Y:S06]  /*0570*/  BRA.U UP1, `(.L_x_2) ;  /* 0xfffffffd011c7547 */ /* 0x000fec000b83ffff */
.L_x_1:
[----:B------:R-:W-:Y:S05]  /*0580*/  BRA.U !UP0, `(.L_x_0) ;  /* 0x00000005082c7547 */ /* 0x000fea000b800000 */
[----:B------:R-:W-:Y:S02]  /*0590*/  UISETP.GE.U32.AND UP0, UPT, UR9, 0x8, UPT ;  /* 0x000000080900788c */ /* 0x000fe4000bf06070 */
[----:B------:R-:W-:-:S04]  /*05a0*/  ULOP3.LUT UR5, UR8, 0x7, URZ, 0xc0, !UPT ;  /* 0x0000000708057892 */ /* 0x000fc8000f8ec0ff */
[----:B------:R-:W-:-:S03]  /*05b0*/  UISETP.NE.AND UP1, UPT, UR5, URZ, UPT ;  /* 0x000000ff0500728c */ /* 0x000fc6000bf25270 */
[----:B------:R-:W-:Y:S08]  /*05c0*/  BRA.U !UP0, `(.L_x_3) ;  /* 0x0000000108787547 */ /* 0x000ff0000b800000 */
[----:B------:R-:W0:Y:S01]  /*05d0*/  LDC.64 R2, c[0x0][0x388] ;  /* 0x0000e200ff027b82 */ /* 0x000e220000000a00 */
[----:B------:R-:W-:-:S07]  /*05e0*/  IADD3 R9, PT, PT, R7, R8, RZ ;  /* 0x0000000807097210 */ /* 0x000fce0007ffe0ff */
[----:B------:R-:W1:Y:S01]  /*05f0*/  LDC.64 R4, c[0x0][0x380] ;  /* 0x0000e000ff047b82 */ /* 0x000e620000000a00 */
[----:B0-----:R-:W-:-:S05]  /*0600*/  IMAD.WIDE R2, R9, 0x4, R2 ;  /* 0x0000000409027825 */ /* 0x001fca00078e0202 */
[----:B------:R-:W2:Y:S01]  /*0610*/  LDG.E R11, desc[UR16][R2.64] ;  /* 0x00000010020b7981 */ /* 0x000ea2000c1e1900 */
[----:B-1----:R-:W-:-:S03]  /*0620*/  IMAD.WIDE.U32 R4, R8, 0x4, R4 ;  /* 0x0000000408047825 */ /* 0x002fc600078e0004 */
[----:B------:R-:W3:Y:S04]  /*0630*/  LDG.E R12, desc[UR16][R2.64+0x4] ;  /* 0x00000410020c7981 */ /* 0x000ee8000c1e1900 */
        /* <DEDUP_REMOVED lines=14> */
[----:B------:R-:W-:Y:S01]  /*0720*/  IADD3 R8, PT, PT, R8, 0x8, RZ ;  /* 0x0000000808087810 */ /* 0x000fe20007ffe0ff */
[----:B--2--5:R-:W-:-:S04]  /*0730*/  FFMA R10, R10, R11, R15 ;  /* 0x0000000b0a0a7223 */ /* 0x024fc8000000000f */
[----:B---3--:R-:W-:-:S04]  /*0740*/  FFMA R10, R13, R12, R10 ;  /* 0x0000000c0d0a7223 */ /* 0x008fc8000000000a */
[----:B----4-:R-:W-:-:S04]  /*0750*/  FFMA R10, R17, R14, R10 ;  /* 0x0000000e110a7223 */ /* 0x010fc8000000000a */
[----:B------:R-:W-:-:S04]  /*0760*/  FFMA R10, R19, R16, R10 ;  /* 0x00000010130a7223 */ /* 0x000fc8000000000a */
[----:B------:R-:W-:-:S04]  /*0770*/  FFMA R10, R21, R18, R10 ;  /* 0x00000012150a7223 */ /* 0x000fc8000000000a */
[----:B------:R-:W-:-:S04]  /*0780*/  FFMA R23, R23, R20, R10 ;  /* 0x0000001417177223 */ /* 0x000fc8000000000a */
[----:B------:R-:W-:-:S04]  /*0790*/  FFMA R0, R0, R9, R23 ;  /* 0x0000000900007223 */ /* 0x000fc80000000017 */
[----:B------:R-:W-:-:S07]  /*07a0*/  FFMA R15, R25, R22, R0 ;  /* 0x00000016190f7223 */ /* 0x000fce0000000000 */
.L_x_3:
        /* <DEDUP_REMOVED lines=22> */
[----:B------:R-:W-:-:S07]  /*0910*/  FFMA R15, R17, R14, R0 ;  /* 0x0000000e110f7223 */ /* 0x000fce0000000000 */
.L_x_4:
[----:B------:R-:W-:Y:S05]  /*0920*/  BRA.U !UP1, `(.L_x_0) ;  /* 0x0000000109447547 */ /* 0x000fea000b800000 */
[----:B------:R-:W0:Y:S01]  /*0930*/  LDC.64 R2, c[0x0][0x380] ;  /* 0x0000e000ff027b82 */ /* 0x000e220000000a00 */
[----:B------:R-:W-:Y:S01]  /*0940*/  IADD3 R7, PT, PT, R7, R8, RZ ;  /* 0x0000000807077210 */ /* 0x000fe20007ffe0ff */
[----:B------:R-:W-:-:S06]  /*0950*/  UIADD3 UR4, UPT, UPT, -UR4, URZ, URZ ;  /* 0x000000ff04047290 */ /* 0x000fcc000fffe1ff */
[----:B------:R-:W1:Y:S01]  /*0960*/  LDC.64 R10, c[0x0][0x388] ;  /* 0x0000e200ff0a7b82 */ /* 0x000e620000000a00 */
[----:B0-----:R-:W-:-:S03]  /*0970*/  IMAD.WIDE.U32 R2, R8, 0x4, R2 ;  /* 0x0000000408027825 */ /* 0x001fc600078e0002 */
[----:B------:R-:W-:Y:S02]  /*0980*/  MOV R4, R2 ;  /* 0x0000000200047202 */ /* 0x000fe40000000f00 */
[----:B------:R-:W-:-:S07]  /*0990*/  MOV R5, R3 ;  /* 0x0000000300057202 */ /* 0x000fce0000000f00 */
.L_x_5:
[----:B-1----:R-:W-:Y:S01]  /*09a0*/  IMAD.WIDE R2, R7, 0x4, R10 ;  /* 0x0000000407027825 */ /* 0x002fe200078e020a */
[----:B------:R0:W2:Y:S05]  /*09b0*/  LDG.E R0, desc[UR16][R4.64] ;  /* 0x0000001004007981 */ /* 0x0000aa000c1e1900 */
[----:B------:R-:W2:Y:S01]  /*09c0*/  LDG.E R2, desc[UR16][R2.64] ;  /* 0x0000001002027981 */ /* 0x000ea2000c1e1900 */
[----:B------:R-:W-:-:S04]  /*09d0*/  UIADD3 UR4, UPT, UPT, UR4, 0x1, URZ ;  /* 0x0000000104047890 */ /* 0x000fc8000fffe0ff */
[----:B------:R-:W-:Y:S01]  /*09e0*/  UISETP.NE.AND UP0, UPT, UR4, URZ, UPT ;  /* 0x000000ff0400728c */ /* 0x000fe2000bf05270 */
[----:B0-----:R-:W-:Y:S02]  /*09f0*/  IADD3 R4, P0, PT, R4, 0x4, RZ ;  /* 0x0000000404047810 */ /* 0x001fe40007f1e0ff */
[----:B------:R-:W-:Y:S02]  /*0a00*/  IADD3 R7, PT, PT, R7, 0x1, RZ ;  /* 0x0000000107077810 */ /* 0x000fe40007ffe0ff */
[----:B------:R-:W-:Y:S01]  /*0a10*/  IADD3.X R5, PT, PT, RZ, R5, RZ, P0, !PT ;  /* 0x00000005ff057210 */ /* 0x000fe200007fe4ff */
[----:B--2--5:R-:W-:-:S03]  /*0a20*/  FFMA R15, R0, R2, R15 ;  /* 0x00000002000f7223 */ /* 0x024fc6000000000f */
[----:B------:R-:W-:Y:S05]  /*0a30*/  BRA.U UP0, `(.L_x_5) ;  /* 0xfffffffd00d87547 */ /* 0x000fea000b83ffff */
.L_x_0:
[C---:B-----5:R-:W-:Y:S01]  /*0a40*/  FMUL R0, |R15|.reuse, 2.8853900432586669922 ;  /* 0x4038aa3b0f007820 */ /* 0x060fe20000400200 */
[----:B------:R-:W0:Y:S01]  /*0a50*/  LDC.64 R2, c[0x0][0x398] ;  /* 0x0000e600ff027b82 */ /* 0x000e220000000a00 */
[----:B------:R-:W-:Y:S01]  /*0a60*/  MOV R8, 0x3c80f082 ;  /* 0x3c80f08200087802 */ /* 0x000fe20000000f00 */
[----:B------:R-:W-:Y:S02]  /*0a70*/  HFMA2 R5, -RZ, RZ, 1.875, 0 ;  /* 0x3f800000ff057431 */ /* 0x000fe400000001ff */
[C---:B------:R-:W-:Y:S01]  /*0a80*/  FMUL R7, R15.reuse, R15 ;  /* 0x0000000f0f077220 */ /* 0x040fe20000400000 */
[C---:B------:R-:W-:Y:S01]  /*0a90*/  FSETP.GE.AND P1, PT, |R15|.reuse, 0.60000002384185791016, PT ;  /* 0x3f19999a0f00780b */ /* 0x040fe20003f26200 */
[----:B------:R-:W1:Y:S01]  /*0aa0*/  MUFU.EX2 R0, R0 ;  /* 0x0000000000007308 */ /* 0x000e620000000800 */
[----:B------:R-:W-:Y:S01]  /*0ab0*/  FSETP.GE.AND P0, PT, |R15|, 9.010913848876953125, PT ;  /* 0x41102cb40f00780b */ /* 0x000fe20003f06200 */
[----:B------:R-:W-:Y:S01]  /*0ac0*/  FFMA R8, R7, R8, -0.052303962409496307373 ;  /* 0xbd563cae07087423 */ /* 0x000fe20000000008 */
[----:B-1----:R-:W-:-:S03]  /*0ad0*/  FADD R4, R0, 1 ;  /* 0x3f80000000047421 */ /* 0x002fc60000000000 */
[----:B------:R-:W-:-:S04]  /*0ae0*/  FFMA R0, R7, R8, 0.1331529766321182251 ;  /* 0x3e08594107007423 */ /* 0x000fc80000000008 */
[C---:B------:R-:W-:Y:S01]  /*0af0*/  FFMA R0, R7.reuse, R0, -0.33332768082618713379 ;  /* 0xbeaaa9ed07007423 */ /* 0x040fe20000000000 */
[----:B------:R-:W1:Y:S03]  /*0b00*/  MUFU.RCP R4, R4 ;  /* 0x0000000400047308 */ /* 0x000e660000001000 */
[----:B------:R-:W-:Y:S01]  /*0b10*/  FFMA R0, R7, R0, RZ ;  /* 0x0000000007007223 */ /* 0x000fe200000000ff */
[----:B0-----:R-:W-:-:S04]  /*0b20*/  IMAD.WIDE R6, R6, 0x4, R2 ;  /* 0x0000000406067825 */ /* 0x001fc800078e0202 */
[----:B-1----:R-:W-:-:S05]  /*0b30*/  FFMA R5, R4, -2, R5 ;  /* 0xc000000004057823 */ /* 0x002fca0000000005 */
[----:B------:R-:W-:-:S04]  /*0b40*/  FSEL R8, R5, 1, !P0 ;  /* 0x3f80000005087808 */ /* 0x000fc80004000000 */
[--C-:B------:R-:W-:Y:S01]  /*0b50*/  LOP3.LUT R5, R8, 0x80000000, R15.reuse, 0xb8, !PT ;  /* 0x8000000008057812 */ /* 0x100fe200078eb80f */
[----:B------:R-:W-:-:S05]  /*0b60*/  @!P1 FFMA R5, R0, R15, R15 ;  /* 0x0000000f00059223 */ /* 0x000fca000000000f */
[----:B------:R-:W-:Y:S01]  /*0b70*/  STG.E desc[UR16][R6.64], R5 ;  /* 0x0000000506007986 */ /* 0x000fe2000c101910 */
[----:B------:R-:W-:Y:S05]  /*0b80*/  EXIT ;  /* 0x000000000000794d */ /* 0x000fea0003800000 */
.L_x_6:
[----:B------:R-:W-:-:S00]  /*0b90*/  BRA `(.L_x_6) ;  /* 0xfffffffc00fc7947 */ /* 0x000fc0000383ffff */
[----:B------:R-:W-:-:S00]  /*0ba0*/  NOP ;  /* 0x0000000000007918 */ /* 0x000fc00000000000 */
        /* <DEDUP_REMOVED lines=13> */
.L_x_49:


//--------------------- .text._Z17fullyConnected120PfS_S_S_i --------------------------
	.section	.text._Z17fullyConnected120PfS_S_S_i,"ax",@progbits
	.align	128
        .global         _Z17fullyConnected120PfS_S_S_i
        .type           _Z17fullyConnected120PfS_S_S_i,@function
        .size           _Z17fullyConnected120PfS_S_S_i,(.L_x_50 - _Z17fullyConnected120PfS_S_S_i)
        .other          _Z17fullyConnected120PfS_S_S_i,@"STO_CUDA_ENTRY STV_DEFAULT"
_Z17fullyConnected120PfS_S_S_i:
.text._Z17fullyConnected120PfS_S_S_i:
        /* <DEDUP_REMOVED lines=31> */
.L_x_9:
        /* <DEDUP_REMOVED lines=57> */
.L_x_8:
        /* <DEDUP_REMOVED lines=35> */
.L_x_10:
        /* <DEDUP_REMOVED lines=23> */
.L_x_11:
        /* <DEDUP_REMOVED lines=8> */
.L_x_12:
        /* <DEDUP_REMOVED lines=10> */
.L_x_7:
        /* <DEDUP_REMOVED lines=21> */
.L_x_13:
        /* <DEDUP_REMOVED lines=15> */
.L_x_50:


//--------------------- .text._Z7softmaxPfS_i     --------------------------
	.section	.text._Z7softmaxPfS_i,"ax",@progbits
	.align	128
        .global         _Z7softmaxPfS_i
        .type           _Z7softmaxPfS_i,@function
        .size           _Z7softmaxPfS_i,(.L_x_48 - _Z7softmaxPfS_i)
        .other          _Z7softmaxPfS_i,@"STO_CUDA_ENTRY STV_DEFAULT"
_Z7softmaxPfS_i:
.text._Z7softmaxPfS_i:
[----:B------:R-:W-:Y:S01]  /*0000*/  LDC R1, c[0x0][0x37c] ;  /* 0x0000df00ff017b82 */ /* 0x000fe20000000800 */
[----:B------:R-:W0:Y:S01]  /*0010*/  S2R R2, SR_TID.X ;  /* 0x0000000000027919 */ /* 0x000e220000002100 */
[----:B------:R-:W0:Y:S02]  /*0020*/  LDCU UR6, c[0x0][0x390] ;  /* 0x00007200ff0677ac */ /* 0x000e240008000800 */
[----:B0-----:R-:W-:-:S13]  /*0030*/  ISETP.GE.AND P0, PT, R2, UR6, PT ;  /* 0x0000000602007c0c */ /* 0x001fda000bf06270 */
[----:B------:R-:W-:Y:S05]  /*0040*/  @P0 EXIT ;  /* 0x000000000000094d */ /* 0x000fea0003800000 */
[----:B------:R-:W0:Y:S01]  /*0050*/  LDC.64 R4, c[0x0][0x380] ;  /* 0x0000e000ff047b82 */ /* 0x000e220000000a00 */
[----:B------:R-:W1:Y:S01]  /*0060*/  LDCU.64 UR10, c[0x0][0x358] ;  /* 0x00006b00ff0a77ac */ /* 0x000e620008000a00 */
[----:B0-----:R-:W-:-:S06]  /*0070*/  IMAD.WIDE.U32 R4, R2, 0x4, R4 ;  /* 0x0000000402047825 */ /* 0x001fcc00078e0004 */
[----:B-1----:R-:W2:Y:S01]  /*0080*/  LDG.E R4, desc[UR10][R4.64] ;  /* 0x0000000a04047981 */ /* 0x002ea2000c1e1900 */
[----:B------:R-:W-:Y:S02]  /*0090*/  HFMA2 R3, -RZ, RZ, 0.96630859375, -0.0022525787353515625 ;  /* 0x3bbb989dff037431 */ /* 0x000fe400000001ff */
[----:B------:R-:W-:Y:S01]  /*00a0*/  IMAD.MOV.U32 R7, RZ, RZ, 0x437c0000 ;  /* 0x437c0000ff077424 */ /* 0x000fe200078e00ff */
[----:B------:R-:W0:Y:S01]  /*00b0*/  S2UR UR5, SR_CgaCtaId ;  /* 0x00000000000579c3 */ /* 0x000e220000008800 */
[----:B------:R-:W-:Y:S01]  /*00c0*/  UMOV UR4, 0x400 ;  /* 0x0000040000047882 */ /* 0x000fe20000000000 */
[----:B------:R-:W-:Y:S02]  /*00d0*/  ULOP3.LUT UR7, UR6, 0xf, URZ, 0xc0, !UPT ;  /* 0x0000000f06077892 */ /* 0x000fe4000f8ec0ff */
[----:B0-----:R-:W-:Y:S02]  /*00e0*/  ULEA UR5, UR5, UR4, 0x18 ;  /* 0x0000000405057291 */ /* 0x001fe4000f8ec0ff */
[----:B------:R-:W-:-:S04]  /*00f0*/  UIADD3 UR4, UPT, UPT, UR6, -0x1, URZ ;  /* 0xffffffff06047890 */ /* 0x000fc8000fffe0ff */
[----:B------:R-:W-:-:S03]  /*0100*/  UISETP.GE.U32.AND UP0, UPT, UR4, 0xf, UPT ;  /* 0x0000000f0400788c */ /* 0x000fc6000bf06070 */
[----:B------:R-:W-:Y:S01]  /*0110*/  UMOV UR4, URZ ;  /* 0x000000ff00047c82 */ /* 0x000fe20008000000 */
[----:B--2---:R-:W-:-:S04]  /*0120*/  FFMA.SAT R0, R4, R3, 0.5 ;  /* 0x3f00000004007423 */ /* 0x004fc80000002003 */
[----:B------:R-:W-:-:S04]  /*0130*/  FFMA.RM R0, R0, R7, 12582913 ;  /* 0x4b40000100007423 */ /* 0x000fc80000004007 */
[----:B------:R-:W-:-:S04]  /*0140*/  FADD R3, R0, -12583039 ;  /* 0xcb40007f00037421 */ /* 0x000fc80000000000 */
[----:B------:R-:W-:-:S04]  /*0150*/  FFMA R3, R4, 1.4426950216293334961, -R3 ;  /* 0x3fb8aa3b04037823 */ /* 0x000fc80000000803 */
[----:B------:R-:W-:Y:S01]  /*0160*/  FFMA R3, R4, 1.925963033500011079e-08, R3 ;  /* 0x32a5706004037823 */ /* 0x000fe20000000003 */
[----:B------:R-:W-:Y:S02]  /*0170*/  SHF.L.U32 R4, R0, 0x17, RZ ;  /* 0x0000001700047819 */ /* 0x000fe400000006ff */
[----:B------:R-:W-:-:S03]  /*0180*/  LEA R0, R2, UR5, 0x2 ;  /* 0x0000000502007c11 */ /* 0x000fc6000f8e10ff */
[----:B------:R-:W0:Y:S02]  /*0190*/  MUFU.EX2 R3, R3 ;  /* 0x0000000300037308 */ /* 0x000e240000000800 */
[----:B0-----:R-:W-:Y:S01]  /*01a0*/  FMUL R5, R4, R3 ;  /* 0x0000000304057220 */ /* 0x001fe20000400000 */
[----:B------:R-:W-:-:S04]  /*01b0*/  IMAD.MOV.U32 R3, RZ, RZ, RZ ;  /* 0x000000ffff037224 */ /* 0x000fc800078e00ff */
[----:B------:R0:W-:Y:S01]  /*01c0*/  STS [R0], R5 ;  /* 0x0000000500007388 */ /* 0x0001e20000000800 */
[----:B------:R-:W-:Y:S06]  /*01d0*/  BAR.SYNC.DEFER_BLOCKING 0x0 ;  /* 0x0000000000007b1d */ /* 0x000fec0000010000 */
[----:B------:R-:W-:Y:S05]  /*01e0*/  BRA.U !UP0, `(.L_x_14) ;  /* 0x0000000108707547 */ /* 0x000fea000b800000 */
[----:B------:R-:W-:Y:S01]  /*01f0*/  ULOP3.LUT UR4, UR6, 0xfffffff0, URZ, 0xc0, !UPT ;  /* 0xfffffff006047892 */ /* 0x000fe2000f8ec0ff */
[----:B------:R-:W-:Y:S01]  /*0200*/  MOV R3, RZ ;  /* 0x000000ff00037202 */ /* 0x000fe20000000f00 */
[----:B------:R-:W-:Y:S02]  /*0210*/  UIADD3 UR8, UPT, UPT, UR5, 0x20, URZ ;  /* 0x0000002005087890 */ /* 0x000fe4000fffe0ff */
[----:B------:R-:W-:-:S12]  /*0220*/  UIADD3 UR9, UPT, UPT, -UR4, URZ, URZ ;  /* 0x000000ff04097290 */ /* 0x000fd8000fffe1ff */
.L_x_15:
[----:B0-----:R-:W0:Y:S01]  /*0230*/  LDS.128 R4, [UR8+-0x20] ;  /* 0xffffe008ff047984 */ /* 0x001e220008000c00 */
[----:B------:R-:W-:-:S03]  /*0240*/  UIADD3 UR9, UPT, UPT, UR9, 0x10, URZ ;  /* 0x0000001009097890 */ /* 0x000fc6000fffe0ff */
[----:B------:R-:W1:Y:S01]  /*0250*/  LDS.128 R8, [UR8+-0x10] ;  /* 0xfffff008ff087984 */ /* 0x000e620008000c00 */
[----:B------:R-:W-:-:S03]  /*0260*/  UISETP.NE.AND UP0, UPT, UR9, URZ, UPT ;  /* 0x000000ff0900728c */ /* 0x000fc6000bf05270 */
[----:B------:R-:W2:Y:S04]  /*0270*/  LDS.128 R12, [UR8] ;  /* 0x00000008ff0c7984 */ /* 0x000ea80008000c00 */
[----:B------:R-:W3:Y:S01]  /*0280*/  LDS.128 R16, [UR8+0x10] ;  /* 0x00001008ff107984 */ /* 0x000ee20008000c00 */
[----:B------:R-:W-:Y:S01]  /*0290*/  UIADD3 UR8, UPT, UPT, UR8, 0x40, URZ ;  /* 0x0000004008087890 */ /* 0x000fe2000fffe0ff */
[----:B0-----:R-:W-:-:S04]  /*02a0*/  FADD R4, R4, R3 ;  /* 0x0000000304047221 */ /* 0x001fc80000000000 */
[----:B------:R-:W-:-:S04]  /*02b0*/  FADD R5, R5, R4 ;  /* 0x0000000405057221 */ /* 0x000fc80000000000 */
[----:B------:R-:W-:-:S04]  /*02c0*/  FADD R6, R6, R5 ;  /* 0x0000000506067221 */ /* 0x000fc80000000000 */
[----:B------:R-:W-:-:S04]  /*02d0*/  FADD R7, R7, R6 ;  /* 0x0000000607077221 */ /* 0x000fc80000000000 */
[----:B-1----:R-:W-:-:S04]  /*02e0*/  FADD R8, R7, R8 ;  /* 0x0000000807087221 */ /* 0x002fc80000000000 */
[----:B------:R-:W-:-:S04]  /*02f0*/  FADD R9, R9, R8 ;  /* 0x0000000809097221 */ /* 0x000fc80000000000 */
[----:B------:R-:W-:-:S04]  /*0300*/  FADD R10, R10, R9 ;  /* 0x000000090a0a7221 */ /* 0x000fc80000000000 */
[----:B------:R-:W-:-:S04]  /*0310*/  FADD R11, R11, R10 ;  /* 0x0000000a0b0b7221 */ /* 0x000fc80000000000 */
[----:B--2---:R-:W-:-:S04]  /*0320*/  FADD R12, R11, R12 ;  /* 0x0000000c0b0c7221 */ /* 0x004fc80000000000 */
[----:B------:R-:W-:-:S04]  /*0330*/  FADD R13, R13, R12 ;  /* 0x0000000c0d0d7221 */ /* 0x000fc80000000000 */
[----:B------:R-:W-:-:S04]  /*0340*/  FADD R14, R14, R13 ;  /* 0x0000000d0e0e7221 */ /* 0x000fc80000000000 */
[----:B------:R-:W-:-:S04]  /*0350*/  FADD R15, R15, R14 ;  /* 0x0000000e0f0f7221 */ /* 0x000fc80000000000 */
[----:B---3--:R-:W-:-:S04]  /*0360*/  FADD R16, R15, R16 ;  /* 0x000000100f107221 */ /* 0x008fc80000000000 */
[----:B------:R-:W-:-:S04]  /*0370*/  FADD R17, R17, R16 ;  /* 0x0000001011117221 */ /* 0x000fc80000000000 */
[----:B------:R-:W-:-:S04]  /*0380*/  FADD R18, R18, R17 ;  /* 0x0000001112127221 */ /* 0x000fc80000000000 */
[----:B------:R-:W-:Y:S01]  /*0390*/  FADD R3, R19, R18 ;  /* 0x0000001213037221 */ /* 0x000fe20000000000 */
[----:B------:R-:W-:Y:S06]  /*03a0*/  BRA.U UP0, `(.L_x_15) ;  /* 0xfffffffd00a07547 */ /* 0x000fec000b83ffff */
.L_x_14:
[----:B------:R-:W-:-:S09]  /*03b0*/  UISETP.NE.AND UP0, UPT, UR7, URZ, UPT ;  /* 0x000000ff0700728c */ /* 0x000fd2000bf05270 */
[----:B------:R-:W-:Y:S05]  /*03c0*/  BRA.U !UP0, `(.L_x_16) ;  /* 0x0000000108947547 */ /* 0x000fea000b800000 */
[----:B------:R-:W-:Y:S02]  /*03d0*/  UISETP.GE.U32.AND UP0, UPT, UR7, 0x8, UPT ;  /* 0x000000080700788c */ /* 0x000fe4000bf06070 */
[----:B------:R-:W-:-:S04]  /*03e0*/  ULOP3.LUT UR8, UR6, 0x7, URZ, 0xc0, !UPT ;  /* 0x0000000706087892 */ /* 0x000fc8000f8ec0ff */
[----:B------:R-:W-:-:S03]  /*03f0*/  UISETP.NE.AND UP1, UPT, UR8, URZ, UPT ;  /* 0x000000ff0800728c */ /* 0x000fc6000bf25270 */
[----:B------:R-:W-:Y:S08]  /*0400*/  BRA.U !UP0, `(.L_x_17) ;  /* 0x0000000108307547 */ /* 0x000ff0000b800000 */
[----:B------:R-:W-:Y:S02]  /*0410*/  ULEA UR7, UR4, UR5, 0x2 ;  /* 0x0000000504077291 */ /* 0x000fe4000f8e10ff */
[----:B------:R-:W-:-:S07]  /*0420*/  UIADD3 UR4, UPT, UPT, UR4, 0x8, URZ ;  /* 0x0000000804047890 */ /* 0x000fce000fffe0ff */
[----:B------:R-:W1:Y:S04]  /*0430*/  LDS.128 R8, [UR7] ;  /* 0x00000007ff087984 */ /* 0x000e680008000c00 */
[----:B0-----:R-:W0:Y:S01]  /*0440*/  LDS.128 R4, [UR7+0x10] ;  /* 0x00001007ff047984 */ /* 0x001e220008000c00 */
[----:B-1----:R-:W-:-:S04]  /*0450*/  FADD R8, R3, R8 ;  /* 0x0000000803087221 */ /* 0x002fc80000000000 */
[----:B------:R-:W-:-:S04]  /*0460*/  FADD R9, R8, R9 ;  /* 0x0000000908097221 */ /* 0x000fc80000000000 */
[----:B------:R-:W-:-:S04]  /*0470*/  FADD R10, R9, R10 ;  /* 0x0000000a090a7221 */ /* 0x000fc80000000000 */
[----:B------:R-:W-:-:S04]  /*0480*/  FADD R11, R10, R11 ;  /* 0x0000000b0a0b7221 */ /* 0x000fc80000000000 */
[----:B0-----:R-:W-:-:S04]  /*0490*/  FADD R4, R11, R4 ;  /* 0x000000040b047221 */ /* 0x001fc80000000000 */
[----:B------:R-:W-:-:S04]  /*04a0*/  FADD R5, R4, R5 ;  /* 0x0000000504057221 */ /* 0x000fc80000000000 */
[----:B------:R-:W-:-:S04]  /*04b0*/  FADD R6, R5, R6 ;  /* 0x0000000605067221 */ /* 0x000fc80000000000 */
[----:B------:R-:W-:-:S07]  /*04c0*/  FADD R3, R6, R7 ;  /* 0x0000000706037221 */ /* 0x000fce0000000000 */
.L_x_17:
[----:B------:R-:W-:Y:S05]  /*04d0*/  BRA.U !UP1, `(.L_x_16) ;  /* 0x0000000109507547 */ /* 0x000fea000b800000 */
[----:B------:R-:W-:Y:S02]  /*04e0*/  UISETP.GE.U32.AND UP0, UPT, UR8, 0x4, UPT ;  /* 0x000000040800788c */ /* 0x000fe4000bf06070 */
[----:B------:R-:W-:-:S04]  /*04f0*/  ULOP3.LUT UR6, UR6, 0x3, URZ, 0xc0, !UPT ;  /* 0x0000000306067892 */ /* 0x000fc8000f8ec0ff */
[----:B------:R-:W-:-:S03]  /*0500*/  UISETP.NE.AND UP1, UPT, UR6, URZ, UPT ;  /* 0x000000ff0600728c */ /* 0x000fc6000bf25270 */
[----:B------:R-:W-:Y:S08]  /*0510*/  BRA.U !UP0, `(.L_x_18) ;  /* 0x00000001081c7547 */ /* 0x000ff0000b800000 */
[----:B------:R-:W-:Y:S02]  /*0520*/  ULEA UR7, UR4, UR5, 0x2 ;  /* 0x0000000504077291 */ /* 0x000fe4000f8e10ff */
[----:B------:R-:W-:-:S07]  /*0530*/  UIADD3 UR4, UPT, UPT, UR4, 0x4, URZ ;  /* 0x0000000404047890 */ /* 0x000fce000fffe0ff */
[----:B0-----:R-:W0:Y:S02]  /*0540*/  LDS.128 R4, [UR7] ;  /* 0x00000007ff047984 */ /* 0x001e240008000c00 */
[----:B0-----:R-:W-:-:S04]  /*0550*/  FADD R4, R3, R4 ;  /* 0x0000000403047221 */ /* 0x001fc80000000000 */
[----:B------:R-:W-:-:S04]  /*0560*/  FADD R5, R4, R5 ;  /* 0x0000000504057221 */ /* 0x000fc80000000000 */
[----:B------:R-:W-:-:S04]  /*0570*/  FADD R6, R5, R6 ;  /* 0x0000000605067221 */ /* 0x000fc80000000000 */
[----:B------:R-:W-:-:S07]  /*0580*/  FADD R3, R6, R7 ;  /* 0x0000000706037221 */ /* 0x000fce0000000000 */
.L_x_18:
[----:B------:R-:W-:Y:S05]  /*0590*/  BRA.U !UP1, `(.L_x_16) ;  /* 0x0000000109207547 */ /* 0x000fea000b800000 */
[----:B------:R-:W-:Y:S02]  /*05a0*/  ULEA UR4, UR4, UR5, 0x2 ;  /* 0x0000000504047291 */ /* 0x000fe4000f8e10ff */
[----:B------:R-:W-:-:S12]  /*05b0*/  UIADD3 UR6, UPT, UPT, -UR6, URZ, URZ ;  /* 0x000000ff06067290 */ /* 0x000fd8000fffe1ff */
.L_x_19:
[----:B------:R-:W1:Y:S01]  /*05c0*/  LDS R4, [UR4] ;  /* 0x00000004ff047984 */ /* 0x000e620008000800 */
[----:B------:R-:W-:Y:S02]  /*05d0*/  UIADD3 UR6, UPT, UPT, UR6, 0x1, URZ ;  /* 0x0000000106067890 */ /* 0x000fe4000fffe0ff */
[----:B------:R-:W-:Y:S02]  /*05e0*/  UIADD3 UR4, UPT, UPT, UR4, 0x4, URZ ;  /* 0x0000000404047890 */ /* 0x000fe4000fffe0ff */
[----:B------:R-:W-:Y:S01]  /*05f0*/  UISETP.NE.AND UP0, UPT, UR6, URZ, UPT ;  /* 0x000000ff0600728c */ /* 0x000fe2000bf05270 */
[----:B-1----:R-:W-:-:S08]  /*0600*/  FADD R3, R4, R3 ;  /* 0x0000000304037221 */ /* 0x002fd00000000000 */
[----:B------:R-:W-:Y:S05]  /*0610*/  BRA.U UP0, `(.L_x_19) ;  /* 0xfffffffd00e87547 */ /* 0x000fea000b83ffff */
.L_x_16:
[----:B0-----:R-:W0:Y:S01]  /*0620*/  LDS R0, [R0] ;  /* 0x0000000000007984 */ /* 0x001e220000000800 */
[----:B------:R-:W1:Y:S01]  /*0630*/  MUFU.RCP R4, R3 ;  /* 0x0000000300047308 */ /* 0x000e620000001000 */
[----:B------:R-:W-:Y:S01]  /*0640*/  BSSY.RECONVERGENT B0, `(.L_x_20) ;  /* 0x000000b000007945 */ /* 0x000fe20003800200 */
[----:B-1----:R-:W-:-:S04]  /*0650*/  FFMA R5, R4, -R3, 1 ;  /* 0x3f80000004057423 */ /* 0x002fc80000000803 */
[----:B------:R-:W-:Y:S02]  /*0660*/  FFMA R5, R4, R5, R4 ;  /* 0x0000000504057223 */ /* 0x000fe40000000004 */
[----:B0-----:R-:W0:Y:S02]  /*0670*/  FCHK P0, R0, R3 ;  /* 0x0000000300007302 */ /* 0x001e240000000000 */
[----:B------:R-:W-:-:S04]  /*0680*/  FFMA R4, R0, R5, RZ ;  /* 0x0000000500047223 */ /* 0x000fc800000000ff */
[----:B------:R-:W-:-:S04]  /*0690*/  FFMA R6, R4, -R3, R0 ;  /* 0x8000000304067223 */ /* 0x000fc80000000000 */
[----:B------:R-:W-:Y:S01]  /*06a0*/  FFMA R7, R5, R6, R4 ;  /* 0x0000000605077223 */ /* 0x000fe20000000004 */
[----:B0-----:R-:W-:Y:S06]  /*06b0*/  @!P0 BRA `(.L_x_21) ;  /* 0x00000000000c8947 */ /* 0x001fec0003800000 */
[----:B------:R-:W-:-:S07]  /*06c0*/  MOV R4, 0x6e0 ;  /* 0x000006e000047802 */ /* 0x000fce0000000f00 */
[----:B------:R-:W-:Y:S05]  /*06d0*/  CALL.REL.NOINC `($__internal_0_$__cuda_sm3x_div_rn_noftz_f32_slowpath) ;  /* 0x0000000000187944 */ /* 0x000fea0003c00000 */
[----:B------:R-:W-:-:S07]  /*06e0*/  IMAD.MOV.U32 R7, RZ, RZ, R0 ;  /* 0x000000ffff077224 */ /* 0x000fce00078e0000 */
.L_x_21:
[----:B------:R-:W-:Y:S05]  /*06f0*/  BSYNC.RECONVERGENT B0 ;  /* 0x0000000000007941 */ /* 0x000fea0003800200 */
.L_x_20:
[----:B------:R-:W0:Y:S02]  /*0700*/  LDC.64 R4, c[0x0][0x388] ;  /* 0x0000e200ff047b82 */ /* 0x000e240000000a00 */
[----:B0-----:R-:W-:-:S05]  /*0710*/  IMAD.WIDE.U32 R2, R2, 0x4, R4 ;  /* 0x0000000402027825 */ /* 0x001fca00078e0004 */
[----:B------:R-:W-:Y:S01]  /*0720*/  STG.E desc[UR10][R2.64], R7 ;  /* 0x0000000702007986 */ /* 0x000fe2000c10190a */
[----:B------:R-:W-:Y:S05]  /*0730*/  EXIT ;  /* 0x000000000000794d */ /* 0x000fea0003800000 */
        .weak           $__internal_0_$__cuda_sm3x_div_rn_noftz_f32_slowpath
        .type           $__internal_0_$__cuda_sm3x_div_rn_noftz_f32_slowpath,@function
        .size           $__internal_0_$__cuda_sm3x_div_rn_noftz_f32_slowpath,(.L_x_48 - $__internal_0_$__cuda_sm3x_div_rn_noftz_f32_slowpath)
$__internal_0_$__cuda_sm3x_div_rn_noftz_f32_slowpath:
[----:B------:R-:W-:Y:S01]  /*0740*/  SHF.R.U32.HI R6, RZ, 0x17, R3 ;  /* 0x00000017ff067819 */ /* 0x000fe20000011603 */
[----:B------:R-:W-:Y:S01]  /*0750*/  BSSY.RECONVERGENT B1, `(.L_x_22) ;  /* 0x0000063000017945 */ /* 0x000fe20003800200 */
[--C-:B------:R-:W-:Y:S02]  /*0760*/  SHF.R.U32.HI R5, RZ, 0x17, R0.reuse ;  /* 0x00000017ff057819 */ /* 0x100fe40000011600 */
[----:B------:R-:W-:Y:S01]  /*0770*/  LOP3.LUT R10, R6, 0xff, RZ, 0xc0, !PT ;  /* 0x000000ff060a7812 */ /* 0x000fe200078ec0ff */
[----:B------:R-:W-:Y:S01]  /*0780*/  IMAD.MOV.U32 R6, RZ, RZ, R0 ;  /* 0x000000ffff067224 */ /* 0x000fe200078e0000 */
[----:B------:R-:W-:Y:S02]  /*0790*/  LOP3.LUT R5, R5, 0xff, RZ, 0xc0, !PT ;  /* 0x000000ff05057812 */ /* 0x000fe400078ec0ff */
[----:B------:R-:W-:Y:S02]  /*07a0*/  IADD3 R9, PT, PT, R10, -0x1, RZ ;  /* 0xffffffff0a097810 */ /* 0x000fe40007ffe0ff */
[----:B------:R-:W-:-:S02]  /*07b0*/  IADD3 R8, PT, PT, R5, -0x1, RZ ;  /* 0xffffffff05087810 */ /* 0x000fc40007ffe0ff */
[----:B------:R-:W-:-:S04]  /*07c0*/  ISETP.GT.U32.AND P0, PT, R9, 0xfd, PT ;  /* 0x000000fd0900780c */ /* 0x000fc80003f04070 */
[----:B------:R-:W-:-:S13]  /*07d0*/  ISETP.GT.U32.OR P0, PT, R8, 0xfd, P0 ;  /* 0x000000fd0800780c */ /* 0x000fda0000704470 */
[----:B------:R-:W-:Y:S01]  /*07e0*/  @!P0 MOV R7, RZ ;  /* 0x000000ff00078202 */ /* 0x000fe20000000f00 */
[----:B------:R-:W-:Y:S06]  /*07f0*/  @!P0 BRA `(.L_x_23) ;  /* 0x00000000005c8947 */ /* 0x000fec0003800000 */
[----:B------:R-:W-:Y:S02]  /*0800*/  FSETP.GTU.FTZ.AND P1, PT, |R3|, +INF , PT ;  /* 0x7f8000000300780b */ /* 0x000fe40003f3c200 */
[----:B------:R-:W-:-:S04]  /*0810*/  FSETP.GTU.FTZ.AND P0, PT, |R0|, +INF , PT ;  /* 0x7f8000000000780b */ /* 0x000fc80003f1c200 */
[----:B------:R-:W-:-:S13]  /*0820*/  PLOP3.LUT P0, PT, P0, P1, PT, 0xf8, 0x8f ;  /* 0x00000000008f781c */ /* 0x000fda0000703f70 */
[----:B------:R-:W-:Y:S05]  /*0830*/  @P0 BRA `(.L_x_24) ;  /* 0x00000004004c0947 */ /* 0x000fea0003800000 */
[----:B------:R-:W-:-:S13]  /*0840*/  LOP3.LUT P0, RZ, R3, 0x7fffffff, R6, 0xc8, !PT ;  /* 0x7fffffff03ff7812 */ /* 0x000fda000780c806 */
[----:B------:R-:W-:Y:S05]  /*0850*/  @!P0 BRA `(.L_x_25) ;  /* 0x00000004003c8947 */ /* 0x000fea0003800000 */
[C---:B------:R-:W-:Y:S02]  /*0860*/  FSETP.NEU.FTZ.AND P2, PT, |R0|.reuse, +INF , PT ;  /* 0x7f8000000000780b */ /* 0x040fe40003f5d200 */
[----:B------:R-:W-:Y:S02]  /*0870*/  FSETP.NEU.FTZ.AND P1, PT, |R3|, +INF , PT ;  /* 0x7f8000000300780b */ /* 0x000fe40003f3d200 */
[----:B------:R-:W-:-:S11]  /*0880*/  FSETP.NEU.FTZ.AND P0, PT, |R0|, +INF , PT ;  /* 0x7f8000000000780b */ /* 0x000fd60003f1d200 */
[----:B------:R-:W-:Y:S05]  /*0890*/  @!P1 BRA !P2, `(.L_x_25) ;  /* 0x00000004002c9947 */ /* 0x000fea0005000000 */
[----:B------:R-:W-:-:S04]  /*08a0*/  LOP3.LUT P2, RZ, R6, 0x7fffffff, RZ, 0xc0, !PT ;  /* 0x7fffffff06ff7812 */ /* 0x000fc8000784c0ff */
[----:B------:R-:W-:-:S13]  /*08b0*/  PLOP3.LUT P1, PT, P1, P2, PT, 0x2f, 0xf2 ;  /* 0x0000000000f2781c */ /* 0x000fda0000f24577 */
[----:B------:R-:W-:Y:S05]  /*08c0*/  @P1 BRA `(.L_x_26) ;  /* 0x0000000400181947 */ /* 0x000fea0003800000 */
[----:B------:R-:W-:-:S04]  /*08d0*/  LOP3.LUT P1, RZ, R3, 0x7fffffff, RZ, 0xc0, !PT ;  /* 0x7fffffff03ff7812 */ /* 0x000fc8000782c0ff */
[----:B------:R-:W-:-:S13]  /*08e0*/  PLOP3.LUT P0, PT, P0, P1, PT, 0x2f, 0xf2 ;  /* 0x0000000000f2781c */ /* 0x000fda0000702577 */
[----:B------:R-:W-:Y:S05]  /*08f0*/  @P0 BRA `(.L_x_27) ;  /* 0x0000000400000947 */ /* 0x000fea0003800000 */
[----:B------:R-:W-:Y:S02]  /*0900*/  ISETP.GE.AND P0, PT, R8, RZ, PT ;  /* 0x000000ff0800720c */ /* 0x000fe40003f06270 */
[----:B------:R-:W-:-:S11]  /*0910*/  ISETP.GE.AND P1, PT, R9, RZ, PT ;  /* 0x000000ff0900720c */ /* 0x000fd60003f26270 */
[----:B------:R-:W-:Y:S01]  /*0920*/  @P0 MOV R7, RZ ;  /* 0x000000ff00070202 */ /* 0x000fe20000000f00 */
[----:B------:R-:W-:Y:S02]  /*0930*/  @!P0 IMAD.MOV.U32 R7, RZ, RZ, -0x40 ;  /* 0xffffffc0ff078424 */ /* 0x000fe400078e00ff */
[----:B------:R-:W-:Y:S01]  /*0940*/  @!P0 FFMA R6, R0, 1.84467440737095516160e+19, RZ ;  /* 0x5f80000000068823 */ /* 0x000fe200000000ff */
[----:B------:R-:W-:Y:S02]  /*0950*/  @!P1 FFMA R3, R3, 1.84467440737095516160e+19, RZ ;  /* 0x5f80000003039823 */ /* 0x000fe400000000ff */
[----:B------:R-:W-:-:S07]  /*0960*/  @!P1 IADD3 R7, PT, PT, R7, 0x40, RZ ;  /* 0x0000004007079810 */ /* 0x000fce0007ffe0ff */
.L_x_23:
[----:B------:R-:W-:Y:S01]  /*0970*/  LEA R0, R10, 0xc0800000, 0x17 ;  /* 0xc08000000a007811 */ /* 0x000fe200078eb8ff */
[----:B------:R-:W-:Y:S01]  /*0980*/  VIADD R5, R5, 0xffffff81 ;  /* 0xffffff8105057836 */ /* 0x000fe20000000000 */
[----:B------:R-:W-:Y:S02]  /*0990*/  BSSY.RECONVERGENT B2, `(.L_x_28) ;  /* 0x0000035000027945 */ /* 0x000fe40003800200 */
[----:B------:R-:W-:Y:S01]  /*09a0*/  IADD3 R3, PT, PT, -R0, R3, RZ ;  /* 0x0000000300037210 */ /* 0x000fe20007ffe1ff */
[----:B------:R-:W-:-:S03]  /*09b0*/  IMAD R0, R5, -0x800000, R6 ;  /* 0xff80000005007824 */ /* 0x000fc600078e0206 */
[----:B------:R-:W0:Y:S01]  /*09c0*/  MUFU.RCP R8, R3 ;  /* 0x0000000300087308 */ /* 0x000e220000001000 */
[----:B------:R-:W-:-:S04]  /*09d0*/  FADD.FTZ R9, -R3, -RZ ;  /* 0x800000ff03097221 */ /* 0x000fc80000010100 */
[----:B0-----:R-:W-:-:S04]  /*09e0*/  FFMA R11, R8, R9, 1 ;  /* 0x3f800000080b7423 */ /* 0x001fc80000000009 */
[----:B------:R-:W-:-:S04]  /*09f0*/  FFMA R13, R8, R11, R8 ;  /* 0x0000000b080d7223 */ /* 0x000fc80000000008 */
[----:B------:R-:W-:-:S04]  /*0a00*/  FFMA R6, R0, R13, RZ ;  /* 0x0000000d00067223 */ /* 0x000fc800000000ff */
[----:B------:R-:W-:-:S04]  /*0a10*/  FFMA R11, R9, R6, R0 ;  /* 0x00000006090b7223 */ /* 0x000fc80000000000 */
[----:B------:R-:W-:Y:S01]  /*0a20*/  FFMA R8, R13, R11, R6 ;  /* 0x0000000b0d087223 */ /* 0x000fe20000000006 */
[----:B------:R-:W-:-:S03]  /*0a30*/  IADD3 R6, PT, PT, R5, 0x7f, -R10 ;  /* 0x0000007f05067810 */ /* 0x000fc60007ffe80a */
[----:B------:R-:W-:Y:S01]  /*0a40*/  FFMA R9, R9, R8, R0 ;  /* 0x0000000809097223 */ /* 0x000fe20000000000 */
[----:B------:R-:W-:-:S03]  /*0a50*/  IADD3 R6, PT, PT, R6, R7, RZ ;  /* 0x0000000706067210 */ /* 0x000fc60007ffe0ff */
[----:B------:R-:W-:-:S05]  /*0a60*/  FFMA R0, R13, R9, R8 ;  /* 0x000000090d007223 */ /* 0x000fca0000000008 */
[----:B------:R-:W-:-:S04]  /*0a70*/  SHF.R.U32.HI R3, RZ, 0x17, R0 ;  /* 0x00000017ff037819 */ /* 0x000fc80000011600 */
[----:B------:R-:W-:-:S04]  /*0a80*/  LOP3.LUT R3, R3, 0xff, RZ, 0xc0, !PT ;  /* 0x000000ff03037812 */ /* 0x000fc800078ec0ff */
[----:B------:R-:W-:-:S05]  /*0a90*/  IADD3 R7, PT, PT, R3, R6, RZ ;  /* 0x0000000603077210 */ /* 0x000fca0007ffe0ff */
[----:B------:R-:W-:-:S05]  /*0aa0*/  VIADD R3, R7, 0xffffffff ;  /* 0xffffffff07037836 */ /* 0x000fca0000000000 */
[----:B------:R-:W-:-:S13]  /*0ab0*/  ISETP.GE.U32.AND P0, PT, R3, 0xfe, PT ;  /* 0x000000fe0300780c */ /* 0x000fda0003f06070 */
[----:B------:R-:W-:Y:S05]  /*0ac0*/  @!P0 BRA `(.L_x_29) ;  /* 0x0000000000808947 */ /* 0x000fea0003800000 */
[----:B------:R-:W-:-:S13]  /*0ad0*/  ISETP.GT.AND P0, PT, R7, 0xfe, PT ;  /* 0x000000fe0700780c */ /* 0x000fda0003f04270 */
[----:B------:R-:W-:Y:S05]  /*0ae0*/  @P0 BRA `(.L_x_30) ;  /* 0x00000000006c0947 */ /* 0x000fea0003800000 */
[----:B------:R-:W-:-:S13]  /*0af0*/  ISETP.GE.AND P0, PT, R7, 0x1, PT ;  /* 0x000000010700780c */ /* 0x000fda0003f06270 */
[----:B------:R-:W-:Y:S05]  /*0b00*/  @P0 BRA `(.L_x_31) ;  /* 0x0000000000740947 */ /* 0x000fea0003800000 */
[----:B------:R-:W-:Y:S02]  /*0b10*/  ISETP.GE.AND P0, PT, R7, -0x18, PT ;  /* 0xffffffe80700780c */ /* 0x000fe40003f06270 */
[----:B------:R-:W-:-:S11]  /*0b20*/  LOP3.LUT R0, R0, 0x80000000, RZ, 0xc0, !PT ;  /* 0x8000000000007812 */ /* 0x000fd600078ec0ff */
[----:B------:R-:W-:Y:S05]  /*0b30*/  @!P0 BRA `(.L_x_31) ;  /* 0x0000000000688947 */ /* 0x000fea0003800000 */
[CCC-:B------:R-:W-:Y:S01]  /*0b40*/  FFMA.RZ R3, R13.reuse, R9.reuse, R8.reuse ;  /* 0x000000090d037223 */ /* 0x1c0fe2000000c008 */
[-CC-:B------:R-:W-:Y:S01]  /*0b50*/  FFMA.RM R6, R13, R9.reuse, R8.reuse ;  /* 0x000000090d067223 */ /* 0x180fe20000004008 */
[C---:B------:R-:W-:Y:S02]  /*0b60*/  ISETP.NE.AND P2, PT, R7.reuse, RZ, PT ;  /* 0x000000ff0700720c */ /* 0x040fe40003f45270 */
[----:B------:R-:W-:Y:S02]  /*0b70*/  ISETP.NE.AND P1, PT, R7, RZ, PT ;  /* 0x000000ff0700720c */ /* 0x000fe40003f25270 */
[----:B------:R-:W-:Y:S01]  /*0b80*/  LOP3.LUT R5, R3, 0x7fffff, RZ, 0xc0, !PT ;  /* 0x007fffff03057812 */ /* 0x000fe200078ec0ff */
[----:B------:R-:W-:Y:S01]  /*0b90*/  FFMA.RP R3, R13, R9, R8 ;  /* 0x000000090d037223 */ /* 0x000fe20000008008 */
[----:B------:R-:W-:Y:S02]  /*0ba0*/  IADD3 R8, PT, PT, R7, 0x20, RZ ;  /* 0x0000002007087810 */ /* 0x000fe40007ffe0ff */
[----:B------:R-:W-:-:S02]  /*0bb0*/  LOP3.LUT R5, R5, 0x800000, RZ, 0xfc, !PT ;  /* 0x0080000005057812 */ /* 0x000fc400078efcff */
[----:B------:R-:W-:Y:S02]  /*0bc0*/  IADD3 R7, PT, PT, -R7, RZ, RZ ;  /* 0x000000ff07077210 */ /* 0x000fe40007ffe1ff */
[----:B------:R-:W-:Y:S02]  /*0bd0*/  SHF.L.U32 R8, R5, R8, RZ ;  /* 0x0000000805087219 */ /* 0x000fe400000006ff */
[----:B------:R-:W-:Y:S02]  /*0be0*/  FSETP.NEU.FTZ.AND P0, PT, R3, R6, PT ;  /* 0x000000060300720b */ /* 0x000fe40003f1d000 */
[----:B------:R-:W-:Y:S02]  /*0bf0*/  SEL R6, R7, RZ, P2 ;  /* 0x000000ff07067207 */ /* 0x000fe40001000000 */
[----:B------:R-:W-:Y:S02]  /*0c00*/  ISETP.NE.AND P1, PT, R8, RZ, P1 ;  /* 0x000000ff0800720c */ /* 0x000fe40000f25270 */
[----:B------:R-:W-:-:S02]  /*0c10*/  SHF.R.U32.HI R6, RZ, R6, R5 ;  /* 0x00000006ff067219 */ /* 0x000fc40000011605 */
[----:B------:R-:W-:Y:S02]  /*0c20*/  PLOP3.LUT P0, PT, P0, P1, PT, 0xf8, 0x8f ;  /* 0x00000000008f781c */ /* 0x000fe40000703f70 */
[----:B------:R-:W-:Y:S02]  /*0c30*/  SHF.R.U32.HI R8, RZ, 0x1, R6 ;  /* 0x00000001ff087819 */ /* 0x000fe40000011606 */
[----:B------:R-:W-:-:S04]  /*0c40*/  SEL R3, RZ, 0x1, !P0 ;  /* 0x00000001ff037807 */ /* 0x000fc80004000000 */
[----:B------:R-:W-:-:S04]  /*0c50*/  LOP3.LUT R3, R3, 0x1, R8, 0xf8, !PT ;  /* 0x0000000103037812 */ /* 0x000fc800078ef808 */
[----:B------:R-:W-:-:S05]  /*0c60*/  LOP3.LUT R3, R3, R6, RZ, 0xc0, !PT ;  /* 0x0000000603037212 */ /* 0x000fca00078ec0ff */
[----:B------:R-:W-:-:S05]  /*0c70*/  IMAD.IADD R3, R8, 0x1, R3 ;  /* 0x0000000108037824 */ /* 0x000fca00078e0203 */
[----:B------:R-:W-:Y:S01]  /*0c80*/  LOP3.LUT R0, R3, R0, RZ, 0xfc, !PT ;  /* 0x0000000003007212 */ /* 0x000fe200078efcff */
[----:B------:R-:W-:Y:S06]  /*0c90*/  BRA `(.L_x_31) ;  /* 0x0000000000107947 */ /* 0x000fec0003800000 */
.L_x_30:
[----:B------:R-:W-:-:S04]  /*0ca0*/  LOP3.LUT R0, R0, 0x80000000, RZ, 0xc0, !PT ;  /* 0x8000000000007812 */ /* 0x000fc800078ec0ff */
[----:B------:R-:W-:Y:S01]  /*0cb0*/  LOP3.LUT R0, R0, 0x7f800000, RZ, 0xfc, !PT ;  /* 0x7f80000000007812 */ /* 0x000fe200078efcff */
[----:B------:R-:W-:Y:S06]  /*0cc0*/  BRA `(.L_x_31) ;  /* 0x0000000000047947 */ /* 0x000fec0003800000 */
.L_x_29:
[----:B------:R-:W-:-:S07]  /*0cd0*/  LEA R0, R6, R0, 0x17 ;  /* 0x0000000006007211 */ /* 0x000fce00078eb8ff */
.L_x_31:
[----:B------:R-:W-:Y:S05]  /*0ce0*/  BSYNC.RECONVERGENT B2 ;  /* 0x0000000000027941 */ /* 0x000fea0003800200 */
.L_x_28:
[----:B------:R-:W-:Y:S05]  /*0cf0*/  BRA `(.L_x_32) ;  /* 0x0000000000207947 */ /* 0x000fea0003800000 */
.L_x_27:
[----:B------:R-:W-:-:S04]  /*0d00*/  LOP3.LUT R0, R3, 0x80000000, R6, 0x48, !PT ;  /* 0x8000000003007812 */ /* 0x000fc800078e4806 */
[----:B------:R-:W-:Y:S01]  /*0d10*/  LOP3.LUT R0, R0, 0x7f800000, RZ, 0xfc, !PT ;  /* 0x7f80000000007812 */ /* 0x000fe200078efcff */
[----:B------:R-:W-:Y:S06]  /*0d20*/  BRA `(.L_x_32) ;  /* 0x0000000000147947 */ /* 0x000fec0003800000 */
.L_x_26:
[----:B------:R-:W-:Y:S01]  /*0d30*/  LOP3.LUT R0, R3, 0x80000000, R6, 0x48, !PT ;  /* 0x8000000003007812 */ /* 0x000fe200078e4806 */
[----:B------:R-:W-:Y:S06]  /*0d40*/  BRA `(.L_x_32) ;  /* 0x00000000000c7947 */ /* 0x000fec0003800000 */
.L_x_25:
[----:B------:R-:W0:Y:S01]  /*0d50*/  MUFU.RSQ R0, -QNAN ;  /* 0xffc0000000007908 */ /* 0x000e220000001400 */
[----:B------:R-:W-:Y:S05]  /*0d60*/  BRA `(.L_x_32) ;  /* 0x0000000000047947 */ /* 0x000fea0003800000 */
.L_x_24:
[----:B------:R-:W-:-:S07]  /*0d70*/  FADD.FTZ R0, R0, R3 ;  /* 0x0000000300007221 */ /* 0x000fce0000010000 */
.L_x_32:
[----:B------:R-:W-:Y:S05]  /*0d80*/  BSYNC.RECONVERGENT B1 ;  /* 0x0000000000017941 */ /* 0x000fea0003800200 */
.L_x_22:
[----:B------:R-:W-:-:S04]  /*0d90*/  HFMA2 R5, -RZ, RZ, 0, 0 ;  /* 0x00000000ff057431 */ /* 0x000fc800000001ff */
[----:B0-----:R-:W-:Y:S05]  /*0da0*/  RET.REL.NODEC R4 `(_Z7softmaxPfS_i) ;  /* 0xfffffff004947950 */ /* 0x001fea0003c3ffff */
.L_x_33:
        /* <DEDUP_REMOVED lines=13> */
.L_x_48:


//--------------------- .text._Z17cudaConvolution2DPfS_S_iiii --------------------------
	.section	.text._Z17cudaConvolution2DPfS_S_iiii,"ax",@progbits
	.align	128
        .global         _Z17cudaConvolution2DPfS_S_iiii
        .type           _Z17cudaConvolution2DPfS_S_iiii,@function
        .size           _Z17cudaConvolution2DPfS_S_iiii,(.L_x_52 - _Z17cudaConvolution2DPfS_S_iiii)
        .other          _Z17cudaConvolution2DPfS_S_iiii,@"STO_CUDA_ENTRY STV_DEFAULT"
_Z17cudaConvolution2DPfS_S_iiii:
.text._Z17cudaConvolution2DPfS_S_iiii:
[----:B------:R-:W-:Y:S01]  /*0000*/  LDC R1, c[0x0][0x37c] ;  /* 0x0000df00ff017b82 */ /* 0x000fe20000000800 */
[----:B------:R-:W0:Y:S07]  /*0010*/  S2R R0, SR_TID.Y ;  /* 0x0000000000007919 */ /* 0x000e2e0000002200 */
[----:B------:R-:W0:Y:S01]  /*0020*/  S2UR UR4, SR_CTAID.Y ;  /* 0x00000000000479c3 */ /* 0x000e220000002600 */
[----:B------:R-:W1:Y:S07]  /*0030*/  S2R R2, SR_TID.X ;  /* 0x0000000000027919 */ /* 0x000e6e0000002100 */
[----:B------:R-:W0:Y:S08]  /*0040*/  LDC R9, c[0x0][0x364] ;  /* 0x0000d900ff097b82 */ /* 0x000e300000000800 */
[----:B------:R-:W2:Y:S08]  /*0050*/  LDC.64 R4, c[0x0][0x3a0] ;  /* 0x0000e800ff047b82 */ /* 0x000eb00000000a00 */
[----:B------:R-:W1:Y:S08]  /*0060*/  S2UR UR5, SR_CTAID.X ;  /* 0x00000000000579c3 */ /* 0x000e700000002500 */
[----:B------:R-:W1:Y:S01]  /*0070*/  LDC R7, c[0x0][0x360] ;  /* 0x0000d800ff077b82 */ /* 0x000e620000000800 */
[----:B0-----:R-:W-:-:S07]  /*0080*/  IMAD R9, R9, UR4, R0 ;  /* 0x0000000409097c24 */ /* 0x001fce000f8e0200 */
[----:B------:R-:W0:Y:S01]  /*0090*/  S2UR UR6, SR_CTAID.Z ;  /* 0x00000000000679c3 */ /* 0x000e220000002700 */
[----:B--2---:R-:W-:Y:S01]  /*00a0*/  ISETP.GE.AND P0, PT, R9, R4, PT ;  /* 0x000000040900720c */ /* 0x004fe20003f06270 */
[----:B-1----:R-:W-:-:S03]  /*00b0*/  IMAD R7, R7, UR5, R2 ;  /* 0x0000000507077c24 */ /* 0x002fc6000f8e0202 */
[----:B0-----:R-:W-:-:S04]  /*00c0*/  ISETP.LE.OR P0, PT, R5, UR6, P0 ;  /* 0x0000000605007c0c */ /* 0x001fc80008703670 */
[----:B------:R-:W-:-:S13]  /*00d0*/  ISETP.GE.OR P0, PT, R7, R4, P0 ;  /* 0x000000040700720c */ /* 0x000fda0000706670 */
[----:B------:R-:W-:Y:S05]  /*00e0*/  @P0 EXIT ;  /* 0x000000000000094d */ /* 0x000fea0003800000 */
[----:B------:R-:W0:Y:S01]  /*00f0*/  LDC R6, c[0x0][0x39c] ;  /* 0x0000e700ff067b82 */ /* 0x000e220000000800 */
[----:B------:R-:W1:Y:S01]  /*0100*/  LDCU.64 UR8, c[0x0][0x358] ;  /* 0x00006b00ff0877ac */ /* 0x000e620008000a00 */
[----:B------:R-:W-:Y:S01]  /*0110*/  HFMA2 R14, -RZ, RZ, 0, 0 ;  /* 0x00000000ff0e7431 */ /* 0x000fe200000001ff */
[----:B0-----:R-:W-:-:S13]  /*0120*/  ISETP.GE.AND P0, PT, R6, 0x1, PT ;  /* 0x000000010600780c */ /* 0x001fda0003f06270 */
[----:B-1----:R-:W-:Y:S05]  /*0130*/  @!P0 BRA `(.L_x_34) ;  /* 0x00000008007c8947 */ /* 0x002fea0003800000 */
[C---:B------:R-:W-:Y:S01]  /*0140*/  LOP3.LUT R0, R6.reuse, 0x7ffffff0, RZ, 0xc0, !PT ;  /* 0x7ffffff006007812 */ /* 0x040fe200078ec0ff */
[----:B------:R-:W-:Y:S01]  /*0150*/  UMOV UR4, URZ ;  /* 0x000000ff00047c82 */ /* 0x000fe20008000000 */
[C---:B------:R-:W-:Y:S02]  /*0160*/  LOP3.LUT R20, R6.reuse, 0xf, RZ, 0xc0, !PT ;  /* 0x0000000f06147812 */ /* 0x040fe400078ec0ff */
[C---:B------:R-:W-:Y:S02]  /*0170*/  LOP3.LUT R21, R6.reuse, 0x7, RZ, 0xc0, !PT ;  /* 0x0000000706157812 */ /* 0x040fe400078ec0ff */
[----:B------:R-:W-:Y:S02]  /*0180*/  LOP3.LUT R6, R6, 0x3, RZ, 0xc0, !PT ;  /* 0x0000000306067812 */ /* 0x000fe400078ec0ff */
[----:B------:R-:W-:Y:S02]  /*0190*/  MOV R14, RZ ;  /* 0x000000ff000e7202 */ /* 0x000fe40000000f00 */
[----:B------:R-:W-:-:S07]  /*01a0*/  IADD3 R8, PT, PT, -R0, RZ, RZ ;  /* 0x000000ff00087210 */ /* 0x000fce0007ffe1ff */
.L_x_40:
[----:B------:R-:W0:Y:S01]  /*01b0*/  LDCU.64 UR10, c[0x0][0x398] ;  /* 0x00007300ff0a77ac */ /* 0x000e220008000a00 */
[----:B------:R-:W-:Y:S02]  /*01c0*/  IADD3 R10, PT, PT, R9, UR4, RZ ;  /* 0x00000004090a7c10 */ /* 0x000fe4000fffe0ff */
[----:B------:R-:W-:Y:S01]  /*01d0*/  MOV R11, RZ ;  /* 0x000000ff000b7202 */ /* 0x000fe20000000f00 */
[----:B0-----:R-:W-:Y:S02]  /*01e0*/  UISETP.GE.U32.AND UP0, UPT, UR11, 0x10, UPT ;  /* 0x000000100b00788c */ /* 0x001fe4000bf06070 */
[----:B------:R-:W-:Y:S01]  /*01f0*/  IMAD R10, R10, UR10, R7 ;  /* 0x0000000a0a0a7c24 */ /* 0x000fe2000f8e0207 */
[----:B------:R-:W-:Y:S02]  /*0200*/  UIMAD UR5, UR6, UR11, UR4 ;  /* 0x0000000b060572a4 */ /* 0x000fe4000f8e0204 */
[----:B------:R-:W-:Y:S02]  /*0210*/  UIADD3 UR4, UPT, UPT, UR4, 0x1, URZ ;  /* 0x0000000104047890 */ /* 0x000fe4000fffe0ff */
[----:B------:R-:W-:-:S02]  /*0220*/  UIMAD UR5, UR5, UR11, URZ ;  /* 0x0000000b050572a4 */ /* 0x000fc4000f8e02ff */
[----:B------:R-:W-:Y:S01]  /*0230*/  UISETP.NE.AND UP1, UPT, UR4, UR11, UPT ;  /* 0x0000000b0400728c */ /* 0x000fe2000bf25270 */
[----:B------:R-:W-:Y:S10]  /*0240*/  BRA.U !UP0, `(.L_x_35) ;  /* 0x0000000108f47547 */ /* 0x000ff4000b800000 */
[----:B------:R-:W-:Y:S02]  /*0250*/  MOV R11, UR5 ;  /* 0x00000005000b7c02 */ /* 0x000fe40008000f00 */
[----:B------:R-:W-:Y:S02]  /*0260*/  MOV R13, R10 ;  /* 0x0000000a000d7202 */ /* 0x000fe40000000f00 */
[----:B------:R-:W-:-:S07]  /*0270*/  MOV R12, R8 ;  /* 0x00000008000c7202 */ /* 0x000fce0000000f00 */
.L_x_36:
[----:B------:R-:W0:Y:S08]  /*0280*/  LDC.64 R4, c[0x0][0x380] ;  /* 0x0000e000ff047b82 */ /* 0x000e300000000a00 */
[----:B------:R-:W1:Y:S01]  /*0290*/  LDC.64 R2, c[0x0][0x390] ;  /* 0x0000e400ff027b82 */ /* 0x000e620000000a00 */
[----:B0-----:R-:W-:-:S05]  /*02a0*/  IMAD.WIDE R4, R13, 0x4, R4 ;  /* 0x000000040d047825 */ /* 0x001fca00078e0204 */
[----:B------:R-:W2:Y:S01]  /*02b0*/  LDG.E R15, desc[UR8][R4.64] ;  /* 0x00000008040f7981 */ /* 0x000ea2000c1e1900 */
[----:B-1----:R-:W-:-:S03]  /*02c0*/  IMAD.WIDE R2, R11, 0x4, R2 ;  /* 0x000000040b027825 */ /* 0x002fc600078e0202 */
[----:B------:R-:W3:Y:S04]  /*02d0*/  LDG.E R26, desc[UR8][R4.64+0x4] ;  /* 0x00000408041a7981 */ /* 0x000ee8000c1e1900 */
[----:B------:R-:W2:Y:S04]  /*02e0*/  LDG.E R24, desc[UR8][R2.64] ;  /* 0x0000000802187981 */ /* 0x000ea8000c1e1900 */
[----:B------:R-:W3:Y:S04]  /*02f0*/  LDG.E R25, desc[UR8][R2.64+0x4] ;  /* 0x0000040802197981 */ /* 0x000ee8000c1e1900 */
[----:B------:R-:W4:Y:S04]  /*0300*/  LDG.E R23, desc[UR8][R4.64+0x8] ;  /* 0x0000080804177981 */ /* 0x000f28000c1e1900 */
[----:B------:R-:W4:Y:S04]  /*0310*/  LDG.E R22, desc[UR8][R2.64+0x8] ;  /* 0x0000080802167981 */ /* 0x000f28000c1e1900 */
[----:B------:R-:W5:Y:S04]  /*0320*/  LDG.E R18, desc[UR8][R4.64+0xc] ;  /* 0x00000c0804127981 */ /* 0x000f68000c1e1900 */
[----:B------:R-:W5:Y:S04]  /*0330*/  LDG.E R19, desc[UR8][R2.64+0xc] ;  /* 0x00000c0802137981 */ /* 0x000f68000c1e1900 */
[----:B------:R-:W5:Y:S04]  /*0340*/  LDG.E R16, desc[UR8][R4.64+0x10] ;  /* 0x0000100804107981 */ /* 0x000f68000c1e1900 */
[----:B------:R-:W5:Y:S01]  /*0350*/  LDG.E R17, desc[UR8][R2.64+0x10] ;  /* 0x0000100802117981 */ /* 0x000f62000c1e1900 */
[----:B--2---:R-:W-:-:S03]  /*0360*/  FFMA R15, R15, R24, R14 ;  /* 0x000000180f0f7223 */ /* 0x004fc6000000000e */
[----:B------:R-:W2:Y:S01]  /*0370*/  LDG.E R14, desc[UR8][R4.64+0x14] ;  /* 0x00001408040e7981 */ /* 0x000ea2000c1e1900 */
[----:B---3--:R-:W-:-:S03]  /*0380*/  FFMA R26, R26, R25, R15 ;  /* 0x000000191a1a7223 */ /* 0x008fc6000000000f */
[----:B------:R-:W2:Y:S04]  /*0390*/  LDG.E R15, desc[UR8][R2.64+0x14] ;  /* 0x00001408020f7981 */ /* 0x000ea8000c1e1900 */
[----:B------:R-:W3:Y:S01]  /*03a0*/  LDG.E R24, desc[UR8][R4.64+0x20] ;  /* 0x0000200804187981 */ /* 0x000ee2000c1e1900 */
[----:B----4-:R-:W-:-:S03]  /*03b0*/  FFMA R25, R23, R22, R26 ;  /* 0x0000001617197223 */ /* 0x010fc6000000001a */
[----:B------:R-:W4:Y:S04]  /*03c0*/  LDG.E R22, desc[UR8][R4.64+0x18] ;  /* 0x0000180804167981 */ /* 0x000f28000c1e1900 */
[----:B------:R-:W4:Y:S01]  /*03d0*/  LDG.E R23, desc[UR8][R2.64+0x18] ;  /* 0x0000180802177981 */ /* 0x000f22000c1e1900 */
[----:B-----5:R-:W-:-:S03]  /*03e0*/  FFMA R25, R18, R19, R25 ;  /* 0x0000001312197223 */ /* 0x020fc60000000019 */
[----:B------:R-:W5:Y:S04]  /*03f0*/  LDG.E R18, desc[UR8][R4.64+0x1c] ;  /* 0x00001c0804127981 */ /* 0x000f68000c1e1900 */
[----:B------:R-:W5:Y:S01]  /*0400*/  LDG.E R19, desc[UR8][R2.64+0x1c] ;  /* 0x00001c0802137981 */ /* 0x000f62000c1e1900 */
[----:B------:R-:W-:-:S03]  /*0410*/  FFMA R27, R16, R17, R25 ;  /* 0x00000011101b7223 */ /* 0x000fc60000000019 */
[----:B------:R-:W3:Y:S04]  /*0420*/  LDG.E R25, desc[UR8][R2.64+0x20] ;  /* 0x0000200802197981 */ /* 0x000ee8000c1e1900 */
[----:B------:R-:W3:Y:S04]  /*0430*/  LDG.E R16, desc[UR8][R4.64+0x24] ;  /* 0x0000240804107981 */ /* 0x000ee8000c1e1900 */
[----:B------:R-:W3:Y:S04]  /*0440*/  LDG.E R17, desc[UR8][R2.64+0x24] ;  /* 0x0000240802117981 */ /* 0x000ee8000c1e1900 */
[----:B------:R-:W3:Y:S01]  /*0450*/  LDG.E R26, desc[UR8][R4.64+0x3c] ;  /* 0x00003c08041a7981 */ /* 0x000ee2000c1e1900 */
[----:B--2---:R-:W-:-:S03]  /*0460*/  FFMA R15, R14, R15, R27 ;  /* 0x0000000f0e0f7223 */ /* 0x004fc6000000001b */
[----:B------:R-:W2:Y:S04]  /*0470*/  LDG.E R14, desc[UR8][R2.64+0x28] ;  /* 0x00002808020e7981 */ /* 0x000ea8000c1e1900 */
[----:B------:R-:W2:Y:S01]  /*0480*/  LDG.E R27, desc[UR8][R2.64+0x3c] ;  /* 0x00003c08021b7981 */ /* 0x000ea2000c1e1900 */
[----:B----4-:R-:W-:-:S03]  /*0490*/  FFMA R23, R22, R23, R15 ;  /* 0x0000001716177223 */ /* 0x010fc6000000000f */
[----:B------:R-:W2:Y:S04]  /*04a0*/  LDG.E R15, desc[UR8][R4.64+0x28] ;  /* 0x00002808040f7981 */ /* 0x000ea8000c1e1900 */
[----:B------:R-:W4:Y:S01]  /*04b0*/  LDG.E R22, desc[UR8][R4.64+0x30] ;  /* 0x0000300804167981 */ /* 0x000f22000c1e1900 */
[----:B-----5:R-:W-:-:S03]  /*04c0*/  FFMA R23, R18, R19, R23 ;  /* 0x0000001312177223 */ /* 0x020fc60000000017 */
[----:B------:R-:W5:Y:S01]  /*04d0*/  LDG.E R18, desc[UR8][R4.64+0x2c] ;  /* 0x00002c0804127981 */ /* 0x000f62000c1e1900 */
[----:B---3--:R-:W-:-:S03]  /*04e0*/  FFMA R25, R24, R25, R23 ;  /* 0x0000001918197223 */ /* 0x008fc60000000017 */
[----:B------:R-:W5:Y:S04]  /*04f0*/  LDG.E R19, desc[UR8][R2.64+0x2c] ;  /* 0x00002c0802137981 */ /* 0x000f68000c1e1900 */
[----:B------:R-:W4:Y:S01]  /*0500*/  LDG.E R23, desc[UR8][R2.64+0x30] ;  /* 0x0000300802177981 */ /* 0x000f22000c1e1900 */
[----:B------:R-:W-:-:S03]  /*0510*/  FFMA R28, R16, R17, R25 ;  /* 0x00000011101c7223 */ /* 0x000fc60000000019 */
[----:B------:R-:W3:Y:S04]  /*0520*/  LDG.E R24, desc[UR8][R4.64+0x34] ;  /* 0x0000340804187981 */ /* 0x000ee8000c1e1900 */
[----:B------:R-:W3:Y:S04]  /*0530*/  LDG.E R25, desc[UR8][R2.64+0x34] ;  /* 0x0000340802197981 */ /* 0x000ee8000c1e1900 */
[----:B------:R-:W3:Y:S04]  /*0540*/  LDG.E R16, desc[UR8][R4.64+0x38] ;  /* 0x0000380804107981 */ /* 0x000ee8000c1e1900 */
[----:B------:R-:W3:Y:S01]  /*0550*/  LDG.E R17, desc[UR8][R2.64+0x38] ;  /* 0x0000380802117981 */ /* 0x000ee2000c1e1900 */
[----:B------:R-:W-:-:S04]  /*0560*/  IADD3 R12, PT, PT, R12, 0x10, RZ ;  /* 0x000000100c0c7810 */ /* 0x000fc80007ffe0ff */
[----:B------:R-:W-:Y:S02]  /*0570*/  ISETP.NE.AND P0, PT, R12, RZ, PT ;  /* 0x000000ff0c00720c */ /* 0x000fe40003f05270 */
[----:B------:R-:W-:Y:S02]  /*0580*/  IADD3 R13, PT, PT, R13, 0x10, RZ ;  /* 0x000000100d0d7810 */ /* 0x000fe40007ffe0ff */
[----:B------:R-:W-:Y:S01]  /*0590*/  IADD3 R11, PT, PT, R11, 0x10, RZ ;  /* 0x000000100b0b7810 */ /* 0x000fe20007ffe0ff */
[----:B--2---:R-:W-:-:S04]  /*05a0*/  FFMA R15, R15, R14, R28 ;  /* 0x0000000e0f0f7223 */ /* 0x004fc8000000001c */
[----:B-----5:R-:W-:-:S04]  /*05b0*/  FFMA R15, R18, R19, R15 ;  /* 0x00000013120f7223 */ /* 0x020fc8000000000f */
[----:B----4-:R-:W-:-:S04]  /*05c0*/  FFMA R15, R22, R23, R15 ;  /* 0x00000017160f7223 */ /* 0x010fc8000000000f */
[----:B---3--:R-:W-:-:S04]  /*05d0*/  FFMA R15, R24, R25, R15 ;  /* 0x00000019180f7223 */ /* 0x008fc8000000000f */
[----:B------:R-:W-:-:S04]  /*05e0*/  FFMA R15, R16, R17, R15 ;  /* 0x00000011100f7223 */ /* 0x000fc8000000000f */
[----:B------:R-:W-:Y:S01]  /*05f0*/  FFMA R14, R26, R27, R15 ;  /* 0x0000001b1a0e7223 */ /* 0x000fe2000000000f */
[----:B------:R-:W-:Y:S06]  /*0600*/  @P0 BRA `(.L_x_36) ;  /* 0xfffffffc001c0947 */ /* 0x000fec000383ffff */
[----:B------:R-:W-:-:S07]  /*0610*/  MOV R11, R0 ;  /* 0x00000000000b7202 */ /* 0x000fce0000000f00 */
.L_x_35:
[----:B------:R-:W-:-:S13]  /*0620*/  ISETP.NE.AND P0, PT, R20, RZ, PT ;  /* 0x000000ff1400720c */ /* 0x000fda0003f05270 */
[----:B------:R-:W-:Y:S05]  /*0630*/  @!P0 BRA `(.L_x_37) ;  /* 0x0000000400388947 */ /* 0x000fea0003800000 */
[----:B------:R-:W-:Y:S02]  /*0640*/  IADD3 R2, PT, PT, R20, -0x1, RZ ;  /* 0xffffffff14027810 */ /* 0x000fe40007ffe0ff */
[----:B------:R-:W-:Y:S02]  /*0650*/  ISETP.NE.AND P1, PT, R21, RZ, PT ;  /* 0x000000ff1500720c */ /* 0x000fe40003f25270 */
[----:B------:R-:W-:-:S13]  /*0660*/  ISETP.GE.U32.AND P0, PT, R2, 0x7, PT ;  /* 0x000000070200780c */ /* 0x000fda0003f06070 */
[----:B------:R-:W-:Y:S05]  /*0670*/  @!P0 BRA `(.L_x_38) ;  /* 0x00000000007c8947 */ /* 0x000fea0003800000 */
[----:B------:R-:W0:Y:S01]  /*0680*/  LDC.64 R2, c[0x0][0x380] ;  /* 0x0000e000ff027b82 */ /* 0x000e220000000a00 */
[----:B------:R-:W-:Y:S02]  /*0690*/  IADD3 R13, PT, PT, R10, R11, RZ ;  /* 0x0000000b0a0d7210 */ /* 0x000fe40007ffe0ff */
[----:B------:R-:W-:-:S05]  /*06a0*/  IADD3 R15, PT, PT, R11, UR5, RZ ;  /* 0x000000050b0f7c10 */ /* 0x000fca000fffe0ff */
        /* <DEDUP_REMOVED lines=12> */
[----:B------:R-:W5:Y:S04]  /*0770*/  LDG.E R22, desc[UR8][R4.64+0x10] ;  /* 0x0000100804167981 */ /* 0x000f68000c1e1900 */
[----:B------:R-:W5:Y:S04]  /*0780*/  LDG.E R27, desc[UR8][R4.64+0x18] ;  /* 0x00001808041b7981 */ /* 0x000f68000c1e1900 */
[----:B------:R-:W5:Y:S04]  /*0790*/  LDG.E R25, desc[UR8][R2.64+0x1c] ;  /* 0x00001c0802197981 */ /* 0x000f68000c1e1900 */
[----:B------:R-:W5:Y:S01]  /*07a0*/  LDG.E R26, desc[UR8][R4.64+0x1c] ;  /* 0x00001c08041a7981 */ /* 0x000f62000c1e1900 */
[----:B--2---:R-:W-:-:S03]  /*07b0*/  FFMA R29, R23, R24, R14 ;  /* 0x00000018171d7223 */ /* 0x004fc6000000000e */
[----:B------:R-:W2:Y:S04]  /*07c0*/  LDG.E R23, desc[UR8][R2.64+0x14] ;  /* 0x0000140802177981 */ /* 0x000ea8000c1e1900 */
[----:B------:R-:W2:Y:S04]  /*07d0*/  LDG.E R24, desc[UR8][R4.64+0x14] ;  /* 0x0000140804187981 */ /* 0x000ea8000c1e1900 */
[----:B------:R-:W2:Y:S01]  /*07e0*/  LDG.E R14, desc[UR8][R2.64+0x18] ;  /* 0x00001808020e7981 */ /* 0x000ea2000c1e1900 */
[----:B---3--:R-:W-:-:S04]  /*07f0*/  FFMA R12, R12, R13, R29 ;  /* 0x0000000d0c0c7223 */ /* 0x008fc8000000001d */
[----:B----4-:R-:W-:-:S04]  /*0800*/  FFMA R12, R15, R16, R12 ;  /* 0x000000100f0c7223 */ /* 0x010fc8000000000c */
[----:B-----5:R-:W-:-:S04]  /*0810*/  FFMA R12, R17, R18, R12 ;  /* 0x00000012110c7223 */ /* 0x020fc8000000000c */
[----:B------:R-:W-:Y:S01]  /*0820*/  FFMA R12, R19, R22, R12 ;  /* 0x00000016130c7223 */ /* 0x000fe2000000000c */
[----:B------:R-:W-:-:S03]  /*0830*/  IADD3 R11, PT, PT, R11, 0x8, RZ ;  /* 0x000000080b0b7810 */ /* 0x000fc60007ffe0ff */
[----:B--2---:R-:W-:-:S04]  /*0840*/  FFMA R23, R23, R24, R12 ;  /* 0x0000001817177223 */ /* 0x004fc8000000000c */
[----:B------:R-:W-:-:S04]  /*0850*/  FFMA R14, R14, R27, R23 ;  /* 0x0000001b0e0e7223 */ /* 0x000fc80000000017 */
[----:B------:R-:W-:-:S07]  /*0860*/  FFMA R14, R25, R26, R14 ;  /* 0x0000001a190e7223 */ /* 0x000fce000000000e */
.L_x_38:
        /* <DEDUP_REMOVED lines=14> */
[----:B------:R-:W4:Y:S04]  /*0950*/  LDG.E R15, desc[UR8][R4.64+0x4] ;  /* 0x00000408040f7981 */ /* 0x000f28000c1e1900 */
[----:B------:R-:W4:Y:S04]  /*0960*/  LDG.E R16, desc[UR8][R2.64+0x4] ;  /* 0x0000040802107981 */ /* 0x000f28000c1e1900 */
[----:B------:R-:W3:Y:S04]  /*0970*/  LDG.E R18, desc[UR8][R2.64+0x8] ;  /* 0x0000080802127981 */ /* 0x000ee8000c1e1900 */
[----:B------:R-:W5:Y:S04]  /*0980*/  LDG.E R19, desc[UR8][R4.64+0xc] ;  /* 0x00000c0804137981 */ /* 0x000f68000c1e1900 */
[----:B------:R-:W5:Y:S01]  /*0990*/  LDG.E R22, desc[UR8][R2.64+0xc] ;  /* 0x00000c0802167981 */ /* 0x000f62000c1e1900 */
[----:B------:R-:W-:Y:S01]  /*09a0*/  IADD3 R11, PT, PT, R11, 0x4, RZ ;  /* 0x000000040b0b7810 */ /* 0x000fe20007ffe0ff */
[----:B--2---:R-:W-:-:S04]  /*09b0*/  FFMA R12, R13, R12, R14 ;  /* 0x0000000c0d0c7223 */ /* 0x004fc8000000000e */
[----:B----4-:R-:W-:-:S04]  /*09c0*/  FFMA R12, R15, R16, R12 ;  /* 0x000000100f0c7223 */ /* 0x010fc8000000000c */
[----:B---3--:R-:W-:-:S04]  /*09d0*/  FFMA R12, R17, R18, R12 ;  /* 0x00000012110c7223 */ /* 0x008fc8000000000c */
[----:B-----5:R-:W-:-:S07]  /*09e0*/  FFMA R14, R19, R22, R12 ;  /* 0x00000016130e7223 */ /* 0x020fce000000000c */
.L_x_39:
[----:B------:R-:W-:Y:S05]  /*09f0*/  @!P1 BRA `(.L_x_37) ;  /* 0x0000000000489947 */ /* 0x000fea0003800000 */
[----:B------:R-:W0:Y:S01]  /*0a00*/  LDC.64 R4, c[0x0][0x380] ;  /* 0x0000e000ff047b82 */ /* 0x000e220000000a00 */
[----:B------:R-:W-:Y:S02]  /*0a10*/  IADD3 R13, PT, PT, R10, R11, RZ ;  /* 0x0000000b0a0d7210 */ /* 0x000fe40007ffe0ff */
[----:B------:R-:W-:-:S05]  /*0a20*/  IADD3 R11, PT, PT, R11, UR5, RZ ;  /* 0x000000050b0b7c10 */ /* 0x000fca000fffe0ff */
[----:B------:R-:W1:Y:S01]  /*0a30*/  LDC.64 R2, c[0x0][0x390] ;  /* 0x0000e400ff027b82 */ /* 0x000e620000000a00 */
[----:B0-----:R-:W-:-:S04]  /*0a40*/  IMAD.WIDE R4, R13, 0x4, R4 ;  /* 0x000000040d047825 */ /* 0x001fc800078e0204 */
[----:B-1----:R-:W-:Y:S02]  /*0a50*/  IMAD.WIDE R2, R11, 0x4, R2 ;  /* 0x000000040b027825 */ /* 0x002fe400078e0202 */
[----:B------:R-:W2:Y:S04]  /*0a60*/  LDG.E R11, desc[UR8][R4.64] ;  /* 0x00000008040b7981 */ /* 0x000ea8000c1e1900 */
[----:B------:R-:W2:Y:S01]  /*0a70*/  LDG.E R10, desc[UR8][R2.64] ;  /* 0x00000008020a7981 */ /* 0x000ea2000c1e1900 */
[----:B------:R-:W-:Y:S01]  /*0a80*/  ISETP.NE.AND P0, PT, R6, 0x1, PT ;  /* 0x000000010600780c */ /* 0x000fe20003f05270 */
[----:B--2---:R-:W-:-:S12]  /*0a90*/  FFMA R14, R11, R10, R14 ;  /* 0x0000000a0b0e7223 */ /* 0x004fd8000000000e */
[----:B------:R-:W-:Y:S05]  /*0aa0*/  @!P0 BRA `(.L_x_37) ;  /* 0x00000000001c8947 */ /* 0x000fea0003800000 */
[----:B------:R-:W-:Y:S01]  /*0ab0*/  ISETP.NE.AND P0, PT, R6, 0x2, PT ;  /* 0x000000020600780c */ /* 0x000fe20003f05270 */
[----:B------:R-:W2:Y:S04]  /*0ac0*/  LDG.E R11, desc[UR8][R4.64+0x4] ;  /* 0x00000408040b7981 */ /* 0x000ea8000c1e1900 */
[----:B------:R-:W2:Y:S08]  /*0ad0*/  LDG.E R10, desc[UR8][R2.64+0x4] ;  /* 0x00000408020a7981 */ /* 0x000eb0000c1e1900 */
[----:B------:R-:W3:Y:S04]  /*0ae0*/  @P0 LDG.E R13, desc[UR8][R4.64+0x8] ;  /* 0x00000808040d0981 */ /* 0x000ee8000c1e1900 */
[----:B------:R-:W3:Y:S01]  /*0af0*/  @P0 LDG.E R12, desc[UR8][R2.64+0x8] ;  /* 0x00000808020c0981 */ /* 0x000ee2000c1e1900 */
[----:B--2---:R-:W-:-:S04]  /*0b00*/  FFMA R14, R11, R10, R14 ;  /* 0x0000000a0b0e7223 */ /* 0x004fc8000000000e */
[----:B---3--:R-:W-:-:S07]  /*0b10*/  @P0 FFMA R14, R13, R12, R14 ;  /* 0x0000000c0d0e0223 */ /* 0x008fce000000000e */
.L_x_37:
[----:B------:R-:W-:Y:S05]  /*0b20*/  BRA.U UP1, `(.L_x_40) ;  /* 0xfffffff501a07547 */ /* 0x000fea000b83ffff */
.L_x_34:
[C---:B------:R-:W-:Y:S01]  /*0b30*/  FMUL R0, |R14|.reuse, 2.8853900432586669922 ;  /* 0x4038aa3b0e007820 */ /* 0x040fe20000400200 */
[----:B------:R-:W0:Y:S01]  /*0b40*/  LDC R8, c[0x0][0x3a0] ;  /* 0x0000e800ff087b82 */ /* 0x000e220000000800 */
[----:B------:R-:W-:Y:S01]  /*0b50*/  MOV R6, 0x3c80f082 ;  /* 0x3c80f08200067802 */ /* 0x000fe20000000f00 */
[C---:B------:R-:W-:Y:S01]  /*0b60*/  FMUL R11, R14.reuse, R14 ;  /* 0x0000000e0e0b7220 */ /* 0x040fe20000400000 */
[----:B------:R-:W-:Y:S02]  /*0b70*/  MOV R5, 0x3f800000 ;  /* 0x3f80000000057802 */ /* 0x000fe40000000f00 */
[----:B------:R-:W1:Y:S01]  /*0b80*/  MUFU.EX2 R0, R0 ;  /* 0x0000000000007308 */ /* 0x000e620000000800 */
[C---:B------:R-:W-:Y:S01]  /*0b90*/  FFMA R6, R11.reuse, R6, -0.052303962409496307373 ;  /* 0xbd563cae0b067423 */ /* 0x040fe20000000006 */
[C---:B------:R-:W-:Y:S01]  /*0ba0*/  FSETP.GE.AND P1, PT, |R14|.reuse, 0.60000002384185791016, PT ;  /* 0x3f19999a0e00780b */ /* 0x040fe20003f26200 */
[----:B------:R-:W2:Y:S01]  /*0bb0*/  LDC.64 R2, c[0x0][0x388] ;  /* 0x0000e200ff027b82 */ /* 0x000ea20000000a00 */
[----:B------:R-:W-:Y:S01]  /*0bc0*/  FSETP.GE.AND P0, PT, |R14|, 9.010913848876953125, PT ;  /* 0x41102cb40e00780b */ /* 0x000fe20003f06200 */
[----:B-1----:R-:W-:Y:S01]  /*0bd0*/  FADD R4, R0, 1 ;  /* 0x3f80000000047421 */ /* 0x002fe20000000000 */
[----:B------:R-:W-:Y:S01]  /*0be0*/  FFMA R0, R11, R6, 0.1331529766321182251 ;  /* 0x3e0859410b007423 */ /* 0x000fe20000000006 */
[----:B0-----:R-:W-:-:S03]  /*0bf0*/  IMAD R6, R8, UR6, R9 ;  /* 0x0000000608067c24 */ /* 0x001fc6000f8e0209 */
[C---:B------:R-:W-:Y:S01]  /*0c00*/  FFMA R0, R11.reuse, R0, -0.33332768082618713379 ;  /* 0xbeaaa9ed0b007423 */ /* 0x040fe20000000000 */
[----:B------:R-:W0:Y:S01]  /*0c10*/  MUFU.RCP R4, R4 ;  /* 0x0000000400047308 */ /* 0x000e220000001000 */
[----:B------:R-:W-:Y:S02]  /*0c20*/  IMAD R7, R6, R8, R7 ;  /* 0x0000000806077224 */ /* 0x000fe400078e0207 */
[----:B------:R-:W-:Y:S02]  /*0c30*/  FFMA R11, R11, R0, RZ ;  /* 0x000000000b0b7223 */ /* 0x000fe400000000ff */
[----:B--2---:R-:W-:-:S04]  /*0c40*/  IMAD.WIDE R2, R7, 0x4, R2 ;  /* 0x0000000407027825 */ /* 0x004fc800078e0202 */
[----:B0-----:R-:W-:-:S05]  /*0c50*/  FFMA R5, R4, -2, R5 ;  /* 0xc000000004057823 */ /* 0x001fca0000000005 */
[----:B------:R-:W-:-:S04]  /*0c60*/  FSEL R5, R5, 1, !P0 ;  /* 0x3f80000005057808 */ /* 0x000fc80004000000 */
[--C-:B------:R-:W-:Y:S01]  /*0c70*/  LOP3.LUT R5, R5, 0x80000000, R14.reuse, 0xb8, !PT ;  /* 0x8000000005057812 */ /* 0x100fe200078eb80e */
[----:B------:R-:W-:-:S05]  /*0c80*/  @!P1 FFMA R5, R11, R14, R14 ;  /* 0x0000000e0b059223 */ /* 0x000fca000000000e */
[----:B------:R-:W-:Y:S01]  /*0c90*/  STG.E desc[UR8][R2.64], R5 ;  /* 0x0000000502007986 */ /* 0x000fe2000c101908 */
[----:B------:R-:W-:Y:S05]  /*0ca0*/  EXIT ;  /* 0x000000000000794d */ /* 0x000fea0003800000 */
.L_x_41:
        /* <DEDUP_REMOVED lines=13> */
.L_x_52:


//--------------------- .text._Z14cudaMatrixMultPfS_S_i --------------------------
	.section	.text._Z14cudaMatrixMultPfS_S_i,"ax",@progbits
	.align	128
        .global         _Z14cudaMatrixMultPfS_S_i
        .type           _Z14cudaMatrixMultPfS_S_i,@function
        .size           _Z14cudaMatrixMultPfS_S_i,(.L_x_53 - _Z14cudaMatrixMultPfS_S_i)
        .other          _Z14cudaMatrixMultPfS_S_i,@"STO_CUDA_ENTRY STV_DEFAULT"
_Z14cudaMatrixMultPfS_S_i:
.text._Z14cudaMatrixMultPfS_S_i:
[----:B------:R-:W-:Y:S01]  /*0000*/  LDC R1, c[0x0][0x37c] ;  /* 0x0000df00ff017b82 */ /* 0x000fe20000000800 */
[----:B------:R-:W0:Y:S07]  /*0010*/  S2R R0, SR_TID.Y ;  /* 0x0000000000007919 */ /* 0x000e2e0000002200 */
[----:B------:R-:W0:Y:S01]  /*0020*/  S2UR UR4, SR_CTAID.Y ;  /* 0x00000000000479c3 */ /* 0x000e220000002600 */
[----:B------:R-:W1:Y:S01]  /*0030*/  LDCU UR20, c[0x0][0x398] ;  /* 0x00007300ff1477ac */ /* 0x000e620008000800 */
[----:B------:R-:W2:Y:S06]  /*0040*/  S2R R3, SR_TID.X ;  /* 0x0000000000037919 */ /* 0x000eac0000002100 */
[----:B------:R-:W0:Y:S08]  /*0050*/  LDC R13, c[0x0][0x364] ;  /* 0x0000d900ff0d7b82 */ /* 0x000e300000000800 */
[----:B------:R-:W2:Y:S08]  /*0060*/  S2UR UR5, SR_CTAID.X ;  /* 0x00000000000579c3 */ /* 0x000eb00000002500 */
[----:B------:R-:W2:Y:S01]  /*0070*/  LDC R2, c[0x0][0x360] ;  /* 0x0000d800ff027b82 */ /* 0x000ea20000000800 */
[----:B0-----:R-:W-:-:S02]  /*0080*/  IMAD R13, R13, UR4, R0 ;  /* 0x000000040d0d7c24 */ /* 0x001fc4000f8e0200 */
[----:B--2---:R-:W-:-:S05]  /*0090*/  IMAD R0, R2, UR5, R3 ;  /* 0x0000000502007c24 */ /* 0x004fca000f8e0203 */
[----:B------:R-:W-:-:S04]  /*00a0*/  VIMNMX R2, PT, PT, R13, R0, !PT ;  /* 0x000000000d027248 */ /* 0x000fc80007fe0100 */
[----:B-1----:R-:W-:-:S13]  /*00b0*/  ISETP.GE.AND P0, PT, R2, UR20, PT ;  /* 0x0000001402007c0c */ /* 0x002fda000bf06270 */
[----:B------:R-:W-:Y:S05]  /*00c0*/  @P0 EXIT ;  /* 0x000000000000094d */ /* 0x000fea0003800000 */
[----:B------:R-:W-:Y:S01]  /*00d0*/  UISETP.GE.U32.AND UP0, UPT, UR20, 0x8, UPT ;  /* 0x000000081400788c */ /* 0x000fe2000bf06070 */
[----:B------:R-:W-:Y:S02]  /*00e0*/  HFMA2 R12, -RZ, RZ, 0, 0 ;  /* 0x00000000ff0c7431 */ /* 0x000fe400000001ff */
[----:B------:R-:W-:Y:S01]  /*00f0*/  IMAD R13, R13, UR20, RZ ;  /* 0x000000140d0d7c24 */ /* 0x000fe2000f8e02ff */
[----:B------:R-:W-:Y:S01]  /*0100*/  UMOV UR4, URZ ;  /* 0x000000ff00047c82 */ /* 0x000fe20008000000 */
[----:B------:R-:W0:Y:S04]  /*0110*/  LDCU.64 UR18, c[0x0][0x358] ;  /* 0x00006b00ff1277ac */ /* 0x000e280008000a00 */
[----:B------:R-:W-:Y:S05]  /*0120*/  BRA.U !UP0, `(.L_x_42) ;  /* 0x0000000508047547 */ /* 0x000fea000b800000 */
[----:B------:R-:W1:Y:S01]  /*0130*/  LDCU.128 UR24, c[0x0][0x380] ;  /* 0x00007000ff1877ac */ /* 0x000e620008000c00 */
[----:B------:R-:W-:Y:S02]  /*0140*/  MOV R12, RZ ;  /* 0x000000ff000c7202 */ /* 0x000fe40000000f00 */
[----:B------:R-:W-:Y:S01]  /*0150*/  MOV R14, R0 ;  /* 0x00000000000e7202 */ /* 0x000fe20000000f00 */
[----:B------:R-:W-:-:S04]  /*0160*/  ULOP3.LUT UR4, UR20, 0x7ffffff8, URZ, 0xc0, !UPT ;  /* 0x7ffffff814047892 */ /* 0x000fc8000f8ec0ff */
[----:B------:R-:W-:Y:S01]  /*0170*/  UIADD3 UR5, UPT, UPT, -UR4, URZ, URZ ;  /* 0x000000ff04057290 */ /* 0x000fe2000fffe1ff */
[----:B-1----:R-:W-:Y:S01]  /*0180*/  MOV R2, UR24 ;  /* 0x0000001800027c02 */ /* 0x002fe20008000f00 */
[----:B------:R-:W-:Y:S01]  /*0190*/  UIMAD.WIDE UR6, UR20, 0x8, UR26 ;  /* 0x00000008140678a5 */ /* 0x000fe2000f8e021a */
[----:B------:R-:W-:Y:S01]  /*01a0*/  MOV R3, UR25 ;  /* 0x0000001900037c02 */ /* 0x000fe20008000f00 */
[----:B------:R-:W-:Y:S02]  /*01b0*/  UIMAD.WIDE UR8, UR20, 0xc, UR26 ;  /* 0x0000000c140878a5 */ /* 0x000fe4000f8e021a */
[----:B------:R-:W-:Y:S01]  /*01c0*/  UIMAD.WIDE UR10, UR20, 0x10, UR26 ;  /* 0x00000010140a78a5 */ /* 0x000fe2000f8e021a */
[----:B------:R-:W-:Y:S01]  /*01d0*/  IMAD.WIDE.U32 R2, R13, 0x4, R2 ;  /* 0x000000040d027825 */ /* 0x000fe200078e0002 */
[----:B------:R-:W-:Y:S02]  /*01e0*/  UIMAD.WIDE UR12, UR20, 0x14, UR26 ;  /* 0x00000014140c78a5 */ /* 0x000fe4000f8e021a */
[----:B------:R-:W-:Y:S01]  /*01f0*/  UIMAD.WIDE UR14, UR20, 0x18, UR26 ;  /* 0x00000018140e78a5 */ /* 0x000fe2000f8e021a */
[----:B------:R-:W-:Y:S01]  /*0200*/  IADD3 R2, P0, PT, R2, 0x10, RZ ;  /* 0x0000001002027810 */ /* 0x000fe20007f1e0ff */
[----:B------:R-:W-:-:S03]  /*0210*/  UIMAD.WIDE UR16, UR20, 0x1c, UR26 ;  /* 0x0000001c141078a5 */ /* 0x000fc6000f8e021a */
[----:B------:R-:W-:-:S09]  /*0220*/  IADD3.X R3, PT, PT, RZ, R3, RZ, P0, !PT ;  /* 0x00000003ff037210 */ /* 0x000fd200007fe4ff */
.L_x_43:
[----:B------:R-:W-:Y:S01]  /*0230*/  UIMAD.WIDE UR22, UR20, 0x4, UR26 ;  /* 0x00000004141678a5 */ /* 0x000fe2000f8e021a */
[----:B------:R-:W-:Y:S02]  /*0240*/  IMAD.MOV.U32 R23, RZ, RZ, 0x4 ;  /* 0x00000004ff177424 */ /* 0x000fe400078e00ff */
[----:B------:R-:W-:Y:S01]  /*0250*/  HFMA2 R11, -RZ, RZ, 0, 2.384185791015625e-07 ;  /* 0x00000004ff0b7431 */ /* 0x000fe200000001ff */
[----:B------:R-:W-:Y:S01]  /*0260*/  MOV R25, 0x4 ;  /* 0x0000000400197802 */ /* 0x000fe20000000f00 */
[----:B0-----:R-:W2:Y:S01]  /*0270*/  LDG.E R21, desc[UR18][R2.64+-0x10] ;  /* 0xfffff01202157981 */ /* 0x001ea2000c1e1900 */
[C---:B------:R-:W-:Y:S01]  /*0280*/  IMAD.WIDE R22, R14.reuse, R23, UR26 ;  /* 0x0000001a0e167e25 */ /* 0x040fe2000f8e0217 */
[----:B------:R-:W-:Y:S02]  /*0290*/  MOV R8, UR22 ;  /* 0x0000001600087c02 */ /* 0x000fe40008000f00 */
[----:B------:R-:W-:Y:S01]  /*02a0*/  MOV R9, UR23 ;  /* 0x0000001700097c02 */ /* 0x000fe20008000f00 */
[----:B------:R-:W3:Y:S02]  /*02b0*/  LDG.E R19, desc[UR18][R2.64+-0xc] ;  /* 0xfffff41202137981 */ /* 0x000ee4000c1e1900 */
[----:B------:R-:W-:-:S02]  /*02c0*/  IMAD.WIDE R8, R14, 0x4, R8 ;  /* 0x000000040e087825 */ /* 0x000fc400078e0208 */
[----:B------:R-:W2:Y:S01]  /*02d0*/  LDG.E R22, desc[UR18][R22.64] ;  /* 0x0000001216167981 */ /* 0x000ea2000c1e1900 */
[----:B------:R-:W-:Y:S01]  /*02e0*/  MOV R5, 0x4 ;  /* 0x0000000400057802 */ /* 0x000fe20000000f00 */
[C---:B------:R-:W-:Y:S02]  /*02f0*/  IMAD.WIDE R24, R14.reuse, R25, UR6 ;  /* 0x000000060e187e25 */ /* 0x040fe4000f8e0219 */
[----:B------:R0:W3:Y:S02]  /*0300*/  LDG.E R20, desc[UR18][R8.64] ;  /* 0x0000001208147981 */ /* 0x0000e4000c1e1900 */
[----:B------:R-:W-:Y:S02]  /*0310*/  IMAD.WIDE R10, R14, R11, UR8 ;  /* 0x000000080e0a7e25 */ /* 0x000fe4000f8e020b */
[----:B------:R-:W4:Y:S04]  /*0320*/  LDG.E R18, desc[UR18][R24.64] ;  /* 0x0000001218127981 */ /* 0x000f28000c1e1900 */
[----:B------:R-:W4:Y:S01]  /*0330*/  LDG.E R17, desc[UR18][R2.64+-0x8] ;  /* 0xfffff81202117981 */ /* 0x000f22000c1e1900 */
[----:B0-----:R-:W-:-:S02]  /*0340*/  HFMA2 R9, -RZ, RZ, 0, 2.384185791015625e-07 ;  /* 0x00000004ff097431 */ /* 0x001fc400000001ff */
[----:B------:R-:W-:Y:S01]  /*0350*/  IMAD.MOV.U32 R7, RZ, RZ, 0x4 ;  /* 0x00000004ff077424 */ /* 0x000fe200078e00ff */
[----:B------:R0:W5:Y:S01]  /*0360*/  LDG.E R16, desc[UR18][R10.64] ;  /* 0x000000120a107981 */ /* 0x000162000c1e1900 */
[----:B------:R-:W-:-:S03]  /*0370*/  IMAD.WIDE R4, R14, R5, UR10 ;  /* 0x0000000a0e047e25 */ /* 0x000fc6000f8e0205 */
[----:B------:R-:W5:Y:S01]  /*0380*/  LDG.E R15, desc[UR18][R2.64+-0x4] ;  /* 0xfffffc12020f7981 */ /* 0x000f62000c1e1900 */
[C---:B------:R-:W-:Y:S01]  /*0390*/  IMAD.WIDE R6, R14.reuse, R7, UR12 ;  /* 0x0000000c0e067e25 */ /* 0x040fe2000f8e0207 */
[----:B------:R-:W-:Y:S02]  /*03a0*/  MOV R27, 0x4 ;  /* 0x00000004001b7802 */ /* 0x000fe40000000f00 */
[----:B------:R1:W5:Y:S01]  /*03b0*/  LDG.E R4, desc[UR18][R4.64] ;  /* 0x0000001204047981 */ /* 0x000362000c1e1900 */
[----:B------:R-:W-:-:S03]  /*03c0*/  IMAD.WIDE R8, R14, R9, UR14 ;  /* 0x0000000e0e087e25 */ /* 0x000fc6000f8e0209 */
[----:B------:R-:W5:Y:S01]  /*03d0*/  LDG.E R23, desc[UR18][R2.64] ;  /* 0x0000001202177981 */ /* 0x000f62000c1e1900 */
[----:B0-----:R-:W-:-:S03]  /*03e0*/  IMAD.WIDE R10, R14, R27, UR16 ;  /* 0x000000100e0a7e25 */ /* 0x001fc6000f8e021b */
[----:B------:R-:W5:Y:S04]  /*03f0*/  LDG.E R7, desc[UR18][R6.64] ;  /* 0x0000001206077981 */ /* 0x000f68000c1e1900 */
[----:B------:R-:W5:Y:S04]  /*0400*/  LDG.E R24, desc[UR18][R2.64+0x4] ;  /* 0x0000041202187981 */ /* 0x000f68000c1e1900 */
[----:B------:R-:W5:Y:S04]  /*0410*/  LDG.E R8, desc[UR18][R8.64] ;  /* 0x0000001208087981 */ /* 0x000f68000c1e1900 */
[----:B------:R-:W5:Y:S04]  /*0420*/  LDG.E R25, desc[UR18][R2.64+0x8] ;  /* 0x0000081202197981 */ /* 0x000f68000c1e1900 */
[----:B------:R-:W5:Y:S04]  /*0430*/  LDG.E R10, desc[UR18][R10.64] ;  /* 0x000000120a0a7981 */ /* 0x000f68000c1e1900 */
[----:B------:R0:W5:Y:S01]  /*0440*/  LDG.E R27, desc[UR18][R2.64+0xc] ;  /* 0x00000c12021b7981 */ /* 0x000162000c1e1900 */
[----:B------:R-:W-:-:S04]  /*0450*/  UIADD3 UR5, UPT, UPT, UR5, 0x8, URZ ;  /* 0x0000000805057890 */ /* 0x000fc8000fffe0ff */
[----:B------:R-:W-:Y:S01]  /*0460*/  UISETP.NE.AND UP0, UPT, UR5, URZ, UPT ;  /* 0x000000ff0500728c */ /* 0x000fe2000bf05270 */
[----:B-1----:R-:W-:Y:S02]  /*0470*/  MOV R5, UR20 ;  /* 0x0000001400057c02 */ /* 0x002fe40008000f00 */
[----:B0-----:R-:W-:Y:S02]  /*0480*/  IADD3 R2, P0, PT, R2, 0x20, RZ ;  /* 0x0000002002027810 */ /* 0x001fe40007f1e0ff */
[----:B------:R-:W-:Y:S02]  /*0490*/  LEA R14, R5, R14, 0x3 ;  /* 0x0000000e050e7211 */ /* 0x000fe400078e18ff */
[----:B------:R-:W-:Y:S01]  /*04a0*/  IADD3.X R3, PT, PT, RZ, R3, RZ, P0, !PT ;  /* 0x00000003ff037210 */ /* 0x000fe200007fe4ff */
[----:B--2---:R-:W-:-:S04]  /*04b0*/  FFMA R22, R21, R22, R12 ;  /* 0x0000001615167223 */ /* 0x004fc8000000000c */
[----:B---3--:R-:W-:-:S04]  /*04c0*/  FFMA R20, R19, R20, R22 ;  /* 0x0000001413147223 */ /* 0x008fc80000000016 */
[----:B----4-:R-:W-:-:S04]  /*04d0*/  FFMA R18, R17, R18, R20 ;  /* 0x0000001211127223 */ /* 0x010fc80000000014 */
[----:B-----5:R-:W-:-:S04]  /*04e0*/  FFMA R16, R15, R16, R18 ;  /* 0x000000100f107223 */ /* 0x020fc80000000012 */
[----:B------:R-:W-:-:S04]  /*04f0*/  FFMA R23, R23, R4, R16 ;  /* 0x0000000417177223 */ /* 0x000fc80000000010 */
[----:B------:R-:W-:-:S04]  /*0500*/  FFMA R24, R24, R7, R23 ;  /* 0x0000000718187223 */ /* 0x000fc80000000017 */
[----:B------:R-:W-:-:S04]  /*0510*/  FFMA R8, R25, R8, R24 ;  /* 0x0000000819087223 */ /* 0x000fc80000000018 */
[----:B------:R-:W-:Y:S01]  /*0520*/  FFMA R12, R27, R10, R8 ;  /* 0x0000000a1b0c7223 */ /* 0x000fe20000000008 */
[----:B------:R-:W-:Y:S06]  /*0530*/  BRA.U UP0, `(.L_x_43) ;  /* 0xfffffffd003c7547 */ /* 0x000fec000b83ffff */
.L_x_42:
[----:B------:R-:W-:-:S04]  /*0540*/  ULOP3.LUT UR6, UR20, 0x7, URZ, 0xc0, !UPT ;  /* 0x0000000714067892 */ /* 0x000fc8000f8ec0ff */
[----:B------:R-:W-:-:S09]  /*0550*/  UISETP.NE.AND UP0, UPT, UR6, URZ, UPT ;  /* 0x000000ff0600728c */ /* 0x000fd2000bf05270 */
[----:B------:R-:W-:Y:S05]  /*0560*/  BRA.U !UP0, `(.L_x_44) ;  /* 0x0000000508387547 */ /* 0x000fea000b800000 */
[----:B------:R-:W-:Y:S02]  /*0570*/  UISETP.GE.U32.AND UP0, UPT, UR6, 0x4, UPT ;  /* 0x000000040600788c */ /* 0x000fe4000bf06070 */
[----:B------:R-:W-:-:S04]  /*0580*/  ULOP3.LUT UR5, UR20, 0x3, URZ, 0xc0, !UPT ;  /* 0x0000000314057892 */ /* 0x000fc8000f8ec0ff */
[----:B------:R-:W-:-:S03]  /*0590*/  UISETP.NE.AND UP1, UPT, UR5, URZ, UPT ;  /* 0x000000ff0500728c */ /* 0x000fc6000bf25270 */
[----:B------:R-:W-:Y:S08]  /*05a0*/  BRA.U !UP0, `(.L_x_45) ;  /* 0x00000001087c7547 */ /* 0x000ff0000b800000 */
[----:B------:R-:W1:Y:S01]  /*05b0*/  LDC.64 R6, c[0x0][0x388] ;  /* 0x0000e200ff067b82 */ /* 0x000e620000000a00 */
[----:B------:R-:W2:Y:S01]  /*05c0*/  LDCU.64 UR6, c[0x0][0x380] ;  /* 0x00007000ff0677ac */ /* 0x000ea20008000a00 */
[----:B------:R-:W-:Y:S01]  /*05d0*/  IMAD.U32 R9, RZ, RZ, UR4 ;  /* 0x00000004ff097e24 */ /* 0x000fe2000f8e00ff */
[C---:B------:R-:W-:Y:S02]  /*05e0*/  IADD3 R3, PT, PT, R13.reuse, UR4, RZ ;  /* 0x000000040d037c10 */ /* 0x040fe4000fffe0ff */
[----:B------:R-:W-:Y:S01]  /*05f0*/  IADD3 R10, P0, PT, R13, UR4, RZ ;  /* 0x000000040d0a7c10 */ /* 0x000fe2000ff1e0ff */
[----:B------:R-:W-:Y:S01]  /*0600*/  IMAD R9, R9, UR20, R0 ;  /* 0x0000001409097c24 */ /* 0x000fe2000f8e0200 */
[----:B------:R-:W-:Y:S01]  /*0610*/  MOV R11, UR20 ;  /* 0x00000014000b7c02 */ /* 0x000fe20008000f00 */
[----:B------:R-:W3:Y:S01]  /*0620*/  LDC.64 R4, c[0x0][0x380] ;  /* 0x0000e000ff047b82 */ /* 0x000ee20000000a00 */
[----:B------:R-:W-:Y:S01]  /*0630*/  MOV R15, UR20 ;  /* 0x00000014000f7c02 */ /* 0x000fe20008000f00 */
[----:B-1----:R-:W-:Y:S01]  /*0640*/  IMAD.WIDE R6, R9, 0x4, R6 ;  /* 0x0000000409067825 */ /* 0x002fe200078e0206 */
[----:B------:R-:W-:-:S05]  /*0650*/  MOV R9, UR20 ;  /* 0x0000001400097c02 */ /* 0x000fca0008000f00 */
[----:B------:R-:W-:Y:S02]  /*0660*/  IMAD.WIDE R8, R9, 0x4, R6 ;  /* 0x0000000409087825 */ /* 0x000fe400078e0206 */
[----:B0-----:R-:W4:Y:S02]  /*0670*/  LDG.E R6, desc[UR18][R6.64] ;  /* 0x0000001206067981 */ /* 0x001f24000c1e1900 */
[----:B---3--:R-:W-:Y:S01]  /*0680*/  IMAD.WIDE.U32 R4, R3, 0x4, R4 ;  /* 0x0000000403047825 */ /* 0x008fe200078e0004 */
[----:B------:R-:W-:Y:S01]  /*0690*/  IADD3.X R3, PT, PT, RZ, RZ, RZ, P0, !PT ;  /* 0x000000ffff037210 */ /* 0x000fe200007fe4ff */
[----:B------:R-:W3:Y:S01]  /*06a0*/  LDG.E R17, desc[UR18][R8.64] ;  /* 0x0000001208117981 */ /* 0x000ee2000c1e1900 */
[----:B--2---:R-:W-:-:S03]  /*06b0*/  LEA R2, P0, R10, UR6, 0x2 ;  /* 0x000000060a027c11 */ /* 0x004fc6000f8010ff */
[----:B------:R-:W4:Y:S01]  /*06c0*/  LDG.E R5, desc[UR18][R4.64] ;  /* 0x0000001204057981 */ /* 0x000f22000c1e1900 */
[----:B------:R-:W-:Y:S01]  /*06d0*/  LEA.HI.X R3, R10, UR7, R3, 0x2, P0 ;  /* 0x000000070a037c11 */ /* 0x000fe200080f1403 */
[----:B------:R-:W-:-:S04]  /*06e0*/  IMAD.WIDE R10, R11, 0x4, R8 ;  /* 0x000000040b0a7825 */ /* 0x000fc800078e0208 */
[----:B------:R-:W3:Y:S01]  /*06f0*/  LDG.E R16, desc[UR18][R2.64+0x4] ;  /* 0x0000041202107981 */ /* 0x000ee2000c1e1900 */
[----:B------:R-:W-:-:S03]  /*0700*/  IMAD.WIDE R14, R15, 0x4, R10 ;  /* 0x000000040f0e7825 */ /* 0x000fc600078e020a */
[----:B------:R-:W2:Y:S04]  /*0710*/  LDG.E R19, desc[UR18][R10.64] ;  /* 0x000000120a137981 */ /* 0x000ea8000c1e1900 */
[----:B------:R-:W2:Y:S04]  /*0720*/  LDG.E R18, desc[UR18][R2.64+0x8] ;  /* 0x0000081202127981 */ /* 0x000ea8000c1e1900 */
[----:B------:R-:W5:Y:S04]  /*0730*/  LDG.E R20, desc[UR18][R2.64+0xc] ;  /* 0x00000c1202147981 */ /* 0x000f68000c1e1900 */
[----:B------:R-:W5:Y:S01]  /*0740*/  LDG.E R14, desc[UR18][R14.64] ;  /* 0x000000120e0e7981 */ /* 0x000f62000c1e1900 */
[----:B------:R-:W-:Y:S01]  /*0750*/  UIADD3 UR4, UPT, UPT, UR4, 0x4, URZ ;  /* 0x0000000404047890 */ /* 0x000fe2000fffe0ff */
[----:B----4-:R-:W-:-:S04]  /*0760*/  FFMA R5, R5, R6, R12 ;  /* 0x0000000605057223 */ /* 0x010fc8000000000c */
[----:B---3--:R-:W-:-:S04]  /*0770*/  FFMA R5, R16, R17, R5 ;  /* 0x0000001110057223 */ /* 0x008fc80000000005 */
[----:B--2---:R-:W-:-:S04]  /*0780*/  FFMA R5, R18, R19, R5 ;  /* 0x0000001312057223 */ /* 0x004fc80000000005 */
[----:B-----5:R-:W-:-:S07]  /*0790*/  FFMA R12, R20, R14, R5 ;  /* 0x0000000e140c7223 */ /* 0x020fce0000000005 */
.L_x_45:
[----:B------:R-:W-:Y:S05]  /*07a0*/  BRA.U !UP1, `(.L_x_44) ;  /* 0x0000000109a87547 */ /* 0x000fea000b800000 */
[----:B------:R-:W-:Y:S01]  /*07b0*/  UISETP.NE.AND UP0, UPT, UR5, 0x1, UPT ;  /* 0x000000010500788c */ /* 0x000fe2000bf05270 */
[----:B------:R-:W-:Y:S01]  /*07c0*/  MOV R7, UR4 ;  /* 0x0000000400077c02 */ /* 0x000fe20008000f00 */
[----:B------:R-:W-:Y:S02]  /*07d0*/  ULOP3.LUT UR5, UR20, 0x1, URZ, 0xc0, !UPT ;  /* 0x0000000114057892 */ /* 0x000fe4000f8ec0ff */
[----:B------:R-:W-:Y:S02]  /*07e0*/  MOV R15, UR20 ;  /* 0x00000014000f7c02 */ /* 0x000fe40008000f00 */
[----:B------:R-:W-:Y:S01]  /*07f0*/  UISETP.NE.U32.AND UP1, UPT, UR5, 0x1, UPT ;  /* 0x000000010500788c */ /* 0x000fe2000bf25070 */
[----:B------:R-:W-:-:S04]  /*0800*/  PLOP3.LUT P1, PT, PT, PT, UP0, 0x80, 0x8 ;  /* 0x000000000008781c */ /* 0x000fc80003f2f008 */
[----:B------:R-:W1:Y:S01]  /*0810*/  @UP0 LDCU.128 UR8, c[0x0][0x380] ;  /* 0x00007000ff0807ac */ /* 0x000e620008000c00 */
[----:B------:R-:W-:Y:S01]  /*0820*/  PLOP3.LUT P0, PT, PT, PT, UP1, 0x80, 0x8 ;  /* 0x000000000008781c */ /* 0x000fe20003f0f018 */
[----:B------:R-:W2:Y:S04]  /*0830*/  @UP0 LDCU.64 UR6, c[0x0][0x380] ;  /* 0x00007000ff0607ac */ /* 0x000ea80008000a00 */
[----:B------:R-:W3:Y:S03]  /*0840*/  @!UP1 LDCU.128 UR12, c[0x0][0x380] ;  /* 0x00007000ff0c97ac */ /* 0x000ee60008000c00 */
[C---:B------:R-:W-:Y:S02]  /*0850*/  @P1 IADD3 R3, PT, PT, R13.reuse, UR4, RZ ;  /* 0x000000040d031c10 */ /* 0x040fe4000fffe0ff */
[----:B------:R-:W-:Y:S01]  /*0860*/  @P1 IADD3 R6, P2, PT, R13, UR4, RZ ;  /* 0x000000040d061c10 */ /* 0x000fe2000ff5e0ff */
[----:B------:R-:W-:Y:S01]  /*0870*/  @UP0 UIADD3 UR4, UPT, UPT, UR4, 0x2, URZ ;  /* 0x0000000204040890 */ /* 0x000fe2000fffe0ff */
[----:B-1----:R-:W-:Y:S01]  /*0880*/  MOV R11, UR9 ;  /* 0x00000009000b7c02 */ /* 0x002fe20008000f00 */
[----:B------:R-:W-:Y:S01]  /*0890*/  IMAD.U32 R10, RZ, RZ, UR8 ;  /* 0x00000008ff0a7e24 */ /* 0x000fe2000f8e00ff */
[----:B------:R-:W-:-:S02]  /*08a0*/  MOV R4, UR10 ;  /* 0x0000000a00047c02 */ /* 0x000fc40008000f00 */
[----:B------:R-:W-:Y:S01]  /*08b0*/  MOV R5, UR11 ;  /* 0x0000000b00057c02 */ /* 0x000fe20008000f00 */
[----:B------:R-:W-:-:S04]  /*08c0*/  @P1 IMAD.WIDE.U32 R10, R3, 0x4, R10 ;  /* 0x00000004030a1825 */ /* 0x000fc800078e000a */
[----:B------:R-:W-:Y:S01]  /*08d0*/  @P1 IMAD R3, R7, UR20, R0 ;  /* 0x0000001407031c24 */ /* 0x000fe2000f8e0200 */
[----:B------:R-:W-:Y:S01]  /*08e0*/  @P1 IADD3.X R7, PT, PT, RZ, RZ, RZ, P2, !PT ;  /* 0x000000ffff071210 */ /* 0x000fe200017fe4ff */
[----:B------:R-:W-:Y:S01]  /*08f0*/  IMAD.U32 R19, RZ, RZ, UR4 ;  /* 0x00000004ff137e24 */ /* 0x000fe2000f8e00ff */
[C---:B--2---:R-:W-:Y:S01]  /*0900*/  @P1 LEA R2, P2, R6.reuse, UR6, 0x2 ;  /* 0x0000000606021c11 */ /* 0x044fe2000f8410ff */
[----:B------:R-:W-:Y:S01]  /*0910*/  @P1 IMAD.WIDE R4, R3, 0x4, R4 ;  /* 0x0000000403041825 */ /* 0x000fe200078e0204 */
[----:B------:R-:W-:Y:S01]  /*0920*/  @!P0 IADD3 R17, PT, PT, R13, UR4, RZ ;  /* 0x000000040d118c10 */ /* 0x000fe2000fffe0ff */
[----:B0-----:R-:W2:Y:S01]  /*0930*/  @P1 LDG.E R11, desc[UR18][R10.64] ;  /* 0x000000120a0b1981 */ /* 0x001ea2000c1e1900 */
[----:B------:R-:W-:Y:S01]  /*0940*/  @P1 LEA.HI.X R3, R6, UR7, R7, 0x2, P2 ;  /* 0x0000000706031c11 */ /* 0x000fe200090f1407 */
[----:B------:R-:W-:Y:S01]  /*0950*/  @!P0 IMAD R19, R19, UR20, R0 ;  /* 0x0000001413138c24 */ /* 0x000fe2000f8e0200 */
[----:B---3--:R-:W-:Y:S01]  /*0960*/  MOV R6, UR12 ;  /* 0x0000000c00067c02 */ /* 0x008fe20008000f00 */
[----:B------:R-:W-:Y:S01]  /*0970*/  @P1 IMAD.WIDE R14, R15, 0x4, R4 ;  /* 0x000000040f0e1825 */ /* 0x000fe200078e0204 */
[----:B------:R-:W-:Y:S01]  /*0980*/  MOV R7, UR13 ;  /* 0x0000000d00077c02 */ /* 0x000fe20008000f00 */
[----:B------:R-:W2:Y:S01]  /*0990*/  @P1 LDG.E R4, desc[UR18][R4.64] ;  /* 0x0000001204041981 */ /* 0x000ea2000c1e1900 */
[----:B------:R-:W-:-:S02]  /*09a0*/  MOV R8, UR14 ;  /* 0x0000000e00087c02 */ /* 0x000fc40008000f00 */
[----:B------:R-:W-:Y:S01]  /*09b0*/  MOV R9, UR15 ;  /* 0x0000000f00097c02 */ /* 0x000fe20008000f00 */
[----:B------:R-:W-:Y:S01]  /*09c0*/  @!P0 IMAD.WIDE.U32 R6, R17, 0x4, R6 ;  /* 0x0000000411068825 */ /* 0x000fe200078e0006 */
[----:B------:R-:W3:Y:S03]  /*09d0*/  @P1 LDG.E R14, desc[UR18][R14.64] ;  /* 0x000000120e0e1981 */ /* 0x000ee6000c1e1900 */
[----:B------:R-:W-:Y:S01]  /*09e0*/  @!P0 IMAD.WIDE R8, R19, 0x4, R8 ;  /* 0x0000000413088825 */ /* 0x000fe200078e0208 */
[----:B------:R-:W3:Y:S04]  /*09f0*/  @P1 LDG.E R2, desc[UR18][R2.64+0x4] ;  /* 0x0000041202021981 */ /* 0x000ee8000c1e1900 */
[----:B------:R-:W4:Y:S04]  /*0a00*/  @!P0 LDG.E R7, desc[UR18][R6.64] ;  /* 0x0000001206078981 */ /* 0x000f28000c1e1900 */
[----:B------:R-:W4:Y:S01]  /*0a10*/  @!P0 LDG.E R8, desc[UR18][R8.64] ;  /* 0x0000001208088981 */ /* 0x000f22000c1e1900 */
[----:B--2---:R-:W-:-:S04]  /*0a20*/  @P1 FFMA R11, R11, R4, R12 ;  /* 0x000000040b0b1223 */ /* 0x004fc8000000000c */
[----:B---3--:R-:W-:-:S04]  /*0a30*/  @P1 FFMA R12, R2, R14, R11 ;  /* 0x0000000e020c1223 */ /* 0x008fc8000000000b */
[----:B----4-:R-:W-:-:S07]  /*0a40*/  @!P0 FFMA R12, R7, R8, R12 ;  /* 0x00000008070c8223 */ /* 0x010fce000000000c */
.L_x_44:
[----:B------:R-:W1:Y:S01]  /*0a50*/  LDC.64 R2, c[0x0][0x390] ;  /* 0x0000e400ff027b82 */ /* 0x000e620000000a00 */
[----:B------:R-:W-:-:S05]  /*0a60*/  IADD3 R13, PT, PT, R0, R13, RZ ;  /* 0x0000000d000d7210 */ /* 0x000fca0007ffe0ff */
[----:B-1----:R-:W-:-:S05]  /*0a70*/  IMAD.WIDE R2, R13, 0x4, R2 ;  /* 0x000000040d027825 */ /* 0x002fca00078e0202 */
[----:B0-----:R-:W-:Y:S01]  /*0a80*/  STG.E desc[UR18][R2.64], R12 ;  /* 0x0000000c02007986 */ /* 0x001fe2000c101912 */
[----:B------:R-:W-:Y:S05]  /*0a90*/  EXIT ;  /* 0x000000000000794d */ /* 0x000fea0003800000 */
.L_x_46:
        /* <DEDUP_REMOVED lines=14> */
.L_x_53:


//--------------------- .text._Z13cudaMatrixAddPfS_S_ii --------------------------
	.section	.text._Z13cudaMatrixAddPfS_S_ii,"ax",@progbits
	.align	128
        .global         _Z13cudaMatrixAddPfS_S_ii
        .type           _Z13cudaMatrixAddPfS_S_ii,@function
        .size           _Z13cudaMatrixAddPfS_S_ii,(.L_x_54 - _Z13cudaMatrixAddPfS_S_ii)
        .other          _Z13cudaMatrixAddPfS_S_ii,@"STO_CUDA_ENTRY STV_DEFAULT"
_Z13cudaMatrixAddPfS_S_ii:
.text._Z13cudaMatrixAddPfS_S_ii:
[----:B------:R-:W-:Y:S01]  /*0000*/  LDC R1, c[0x0][0x37c] ;  /* 0x0000df00ff017b82 */ /* 0x000fe20000000800 */
[----:B------:R-:W0:Y:S07]  /*0010*/  S2R R2, SR_TID.X ;  /* 0x0000000000027919 */ /* 0x000e2e0000002100 */
[----:B------:R-:W1:Y:S01]  /*0020*/  LDC R0, c[0x0][0x364] ;  /* 0x0000d900ff007b82 */ /* 0x000e620000000800 */
[----:B------:R-:W2:Y:S01]  /*0030*/  LDCU.64 UR6, c[0x0][0x398] ;  /* 0x00007300ff0677ac */ /* 0x000ea20008000a00 */
[----:B------:R-:W1:Y:S06]  /*0040*/  S2R R3, SR_TID.Y ;  /* 0x0000000000037919 */ /* 0x000e6c0000002200 */
[----:B------:R-:W0:Y:S08]  /*0050*/  S2UR UR5, SR_CTAID.X ;  /* 0x00000000000579c3 */ /* 0x000e300000002500 */
[----:B------:R-:W0:Y:S08]  /*0060*/  LDC R7, c[0x0][0x360] ;  /* 0x0000d800ff077b82 */ /* 0x000e300000000800 */
[----:B------:R-:W1:Y:S01]  /*0070*/  S2UR UR4, SR_CTAID.Y ;  /* 0x00000000000479c3 */ /* 0x000e620000002600 */
[----:B0-----:R-:W-:-:S05]  /*0080*/  IMAD R7, R7, UR5, R2 ;  /* 0x0000000507077c24 */ /* 0x001fca000f8e0202 */
[----:B--2---:R-:W-:Y:S01]  /*0090*/  ISETP.GE.AND P0, PT, R7, UR7, PT ;  /* 0x0000000707007c0c */ /* 0x004fe2000bf06270 */
[----:B-1----:R-:W-:-:S05]  /*00a0*/  IMAD R0, R0, UR4, R3 ;  /* 0x0000000400007c24 */ /* 0x002fca000f8e0203 */
[----:B------:R-:W-:-:S13]  /*00b0*/  ISETP.GE.OR P0, PT, R0, UR6, P0 ;  /* 0x0000000600007c0c */ /* 0x000fda0008706670 */
[----:B------:R-:W-:Y:S05]  /*00c0*/  @P0 EXIT ;  /* 0x000000000000094d */ /* 0x000fea0003800000 */
[----:B------:R-:W0:Y:S01]  /*00d0*/  LDC.64 R2, c[0x0][0x380] ;  /* 0x0000e000ff027b82 */ /* 0x000e220000000a00 */
[----:B------:R-:W1:Y:S01]  /*00e0*/  LDCU.64 UR4, c[0x0][0x358] ;  /* 0x00006b00ff0477ac */ /* 0x000e620008000a00 */
[----:B------:R-:W-:-:S06]  /*00f0*/  IMAD R9, R0, UR7, R7 ;  /* 0x0000000700097c24 */ /* 0x000fcc000f8e0207 */
[----:B------:R-:W2:Y:S08]  /*0100*/  LDC.64 R4, c[0x0][0x388] ;  /* 0x0000e200ff047b82 */ /* 0x000eb00000000a00 */
[----:B------:R-:W3:Y:S01]  /*0110*/  LDC.64 R6, c[0x0][0x390] ;  /* 0x0000e400ff067b82 */ /* 0x000ee20000000a00 */
[----:B0-----:R-:W-:-:S06]  /*0120*/  IMAD.WIDE R2, R9, 0x4, R2 ;  /* 0x0000000409027825 */ /* 0x001fcc00078e0202 */
[----:B-1----:R-:W4:Y:S01]  /*0130*/  LDG.E R2, desc[UR4][R2.64] ;  /* 0x0000000402027981 */ /* 0x002f22000c1e1900 */
[----:B--2---:R-:W-:-:S06]  /*0140*/  IMAD.WIDE R4, R9, 0x4, R4 ;  /* 0x0000000409047825 */ /* 0x004fcc00078e0204 */
[----:B------:R-:W4:Y:S01]  /*0150*/  LDG.E R5, desc[UR4][R4.64] ;  /* 0x0000000404057981 */ /* 0x000f22000c1e1900 */
[----:B---3--:R-:W-:-:S04]  /*0160*/  IMAD.WIDE R6, R9, 0x4, R6 ;  /* 0x0000000409067825 */ /* 0x008fc800078e0206 */
[----:B----4-:R-:W-:-:S05]  /*0170*/  FADD R9, R2, R5 ;  /* 0x0000000502097221 */ /* 0x010fca0000000000 */
[----:B------:R-:W-:Y:S01]  /*0180*/  STG.E desc[UR4][R6.64], R9 ;  /* 0x0000000906007986 */ /* 0x000fe2000c101904 */
[----:B------:R-:W-:Y:S05]  /*0190*/  EXIT ;  /* 0x000000000000794d */ /* 0x000fea0003800000 */
.L_x_47:
        /* <DEDUP_REMOVED lines=14> */
.L_x_54:


//--------------------- .nv.shared._Z16fullyConnected84PfS_S_S_i --------------------------
	.section	.nv.shared._Z16fullyConnected84PfS_S_S_i,"aw",@nobits
	.sectionflags	@""
	.align	16
	.zero		1024


//--------------------- .nv.shared.reserved.0     --------------------------
	.section	.nv.shared.reserved.0,"aw",@nobits
	.weak		__nv_reservedSMEM_offset_0_alias
	.size		__nv_reservedSMEM_offset_0_alias, 0, 64
	.other		__nv_reservedSMEM_offset_0_alias,@"STO_CUDA_RESERVED_SHARED STV_DEFAULT"
__nv_reservedSMEM_offset_0_alias:
	.zero		0
	.zero		64


//--------------------- .nv.shared._Z17fullyConnected120PfS_S_S_i --------------------------
	.section	.nv.shared._Z17fullyConnected120PfS_S_S_i,"aw",@nobits
	.sectionflags	@""
	.align	16
	.zero		1024


//--------------------- .nv.shared._Z7softmaxPfS_i --------------------------
	.section	.nv.shared._Z7softmaxPfS_i,"aw",@nobits
	.sectionflags	@""
	.align	16
	.zero		1024


//--------------------- .nv.shared._Z17cudaConvolution2DPfS_S_iiii --------------------------
	.section	.nv.shared._Z17cudaConvolution2DPfS_S_iiii,"aw",@nobits
	.sectionflags	@""
	.align	16
	.zero		1024


//--------------------- .nv.shared._Z14cudaMatrixMultPfS_S_i --------------------------
	.section	.nv.shared._Z14cudaMatrixMultPfS_S_i,"aw",@nobits
	.sectionflags	@""
	.align	16
	.zero		1024


//--------------------- .nv.shared._Z13cudaMatrixAddPfS_S_ii --------------------------
	.section	.nv.shared._Z13cudaMatrixAddPfS_S_ii,"aw",@nobits
	.sectionflags	@""
	.align	16
	.zero		1024


//--------------------- .nv.constant0._Z16fullyConnected84PfS_S_S_i --------------------------
	.section	.nv.constant0._Z16fullyConnected84PfS_S_S_i,"a",@progbits
	.sectionflags	@""
	.align	4
.nv.constant0._Z16fullyConnected84PfS_S_S_i:
	.zero		932


//--------------------- .nv.constant0._Z17fullyConnected120PfS_S_S_i --------------------------
	.section	.nv.constant0._Z17fullyConnected120PfS_S_S_i,"a",@progbits
	.sectionflags	@""
	.align	4
.nv.constant0._Z17fullyConnected120PfS_S_S_i:
	.zero		932


//--------------------- .nv.constant0._Z7softmaxPfS_i --------------------------
	.section	.nv.constant0._Z7softmaxPfS_i,"a",@progbits
	.sectionflags	@""
	.align	4
.nv.constant0._Z7softmaxPfS_i:
	.zero		916


//--------------------- .nv.constant0._Z17cudaConvolution2DPfS_S_iiii --------------------------
	.section	.nv.constant0._Z17cudaConvolution2DPfS_S_iiii,"a",@progbits
	.sectionflags	@""
	.align	4
.nv.constant0._Z17cudaConvolution2DPfS_S_iiii:
	.zero		936


//--------------------- .nv.constant0._Z14cudaMatrixMultPfS_S_i --------------------------
	.section	.nv.constant0._Z14cudaMatrixMultPfS_S_i,"a",@progbits
	.sectionflags	@""
	.align	4
.nv.constant0._Z14cudaMatrixMultPfS_S_i:
	.zero		924


//--------------------- .nv.constant0._Z13cudaMatrixAddPfS_S_ii --------------------------
	.section	.nv.constant0._Z13cudaMatrixAddPfS_S_ii,"a",@progbits
	.sectionflags	@""
	.align	4
.nv.constant0._Z13cudaMatrixAddPfS_S_ii:
	.zero		928


//--------------------- SYMBOLS --------------------------

	.type		.nv.reservedSmem.offset0,@object
	.size		.nv.reservedSmem.offset0,0x4
	.type		.nv.reservedSmem.cap,@object
	.size		.nv.reservedSmem.cap,0x4
